def gluon_wgmma(
    a_ptr,
    b_ptr,
    c_ptr,
    M,
    N,
    K,
    stride_am,
    stride_bk,
    stride_cm,
    BLOCK_M: gl.constexpr,
    BLOCK_N: gl.constexpr,
    BLOCK_K: gl.constexpr,
    DTYPE: gl.constexpr,
    A_LAYOUT: gl.constexpr,
    B_LAYOUT: gl.constexpr,
    C_LAYOUT: gl.constexpr,
    B_SHAPE: gl.constexpr,
    TRANS_B: gl.constexpr,
    NUM_BUFFERS: gl.constexpr,
    NUM_WARPS: gl.constexpr,
):
    a_desc = tma.make_tensor_descriptor(
        a_ptr, [M, K], [stride_am, 1], [BLOCK_M, BLOCK_K], A_LAYOUT
    )
    b_desc = tma.make_tensor_descriptor(
        b_ptr,
        [N, K] if TRANS_B else [K, N],
        [stride_bk, 1],
        B_SHAPE,
        B_LAYOUT,
    )
    c_desc = tma.make_tensor_descriptor(
        c_ptr, [M, N], [stride_cm, 1], [BLOCK_M, BLOCK_N], C_LAYOUT
    )

    a_bufs = gl.allocate_shared_memory(
        DTYPE, [NUM_BUFFERS, BLOCK_M, BLOCK_K], A_LAYOUT
    )
    b_bufs = gl.allocate_shared_memory(DTYPE, [NUM_BUFFERS] + B_SHAPE, B_LAYOUT)

    pid_m = gl.program_id(0)
    pid_n = gl.program_id(1)
    off_m = pid_m * BLOCK_M
    off_n = pid_n * BLOCK_N

    mma_layout: gl.constexpr = pick_wgmma_layout(DTYPE, BLOCK_M, BLOCK_N, NUM_WARPS)
    acc = warpgroup_mma_init(
        gl.zeros((BLOCK_M, BLOCK_N), dtype=gl.float32, layout=mma_layout)
    )

    bars = gl.allocate_shared_memory(
        gl.int64, [NUM_BUFFERS, 1], mbarrier.MBarrierLayout()
    )
    for i in gl.static_range(NUM_BUFFERS):
        mbarrier.init(bars.index(i), count=1)
    idx = 0
    phase = 0

    for k in range(0, K, BLOCK_K):
        a = a_bufs.index(idx)
        b = b_bufs.index(idx)
        bar = bars.index(idx)
        mbarrier.expect(bar, a_desc.block_type.nbytes + b_desc.block_type.nbytes)
        tma.async_copy_global_to_shared(a_desc, [off_m, k], bar, a)
        tma.async_copy_global_to_shared(
            b_desc, [off_n, k] if TRANS_B else [k, off_n], bar, b
        )
        mbarrier.wait(bar, phase=phase)

        if TRANS_B:
            b = b.permute((1, 0))
        acc = warpgroup_mma_wait(num_outstanding=0, deps=(acc,))
        acc = warpgroup_mma(a, b, acc, is_async=True)

        idx += 1
        if idx == NUM_BUFFERS:
            idx = 0
            phase ^= 1

    acc = warpgroup_mma_wait(num_outstanding=0, deps=(acc,))
    for i in gl.static_range(NUM_BUFFERS):
        mbarrier.invalidate(bars.index(i))

    c_smem = gl.allocate_shared_memory(DTYPE, [BLOCK_M, BLOCK_N], C_LAYOUT)
    c_smem.store(acc.to(DTYPE))
    fence_async_shared()
    tma.async_copy_shared_to_global(c_desc, [off_m, off_n], c_smem)
    tma.store_wait(pendings=0)

# config = {"BLOCK_K": 64, "BLOCK_M": 128, "BLOCK_N": 256, "arch": "sm_90", "dtype": "fp16", "num_buffers": 3, "num_warps": 8, "trans_b": 0}
# arch = sm_90


// ===== COMPILED SASS (sm_90a) =====

	.target	sm_90a

	.elftype	@"ET_EXEC"


//--------------------- .note.nv.tkinfo           --------------------------
	.section	.note.nv.tkinfo,"",@"SHT_NOTE"
	.sectionflags	@"SHF_NOTE_NV_TKINFO"
	.tkinfo
        /*0018*/ 	.word	0x00000002
        /*0030*/ 	.string	""
        /*0030*/ 	.string	"ptxas"
        /*0030*/ 	.string	"Cuda compilation tools, release 13.0, V13.0.88"
        /*0030*/ 	.string	"Build cuda_13.0.r13.0/compiler.36424714_0"
        /*0030*/ 	.string	"-v  -suppress-debug-info  -lineinfo  -arch sm_90a "



//--------------------- .note.nv.cuinfo           --------------------------
	.section	.note.nv.cuinfo,"",@"SHT_NOTE"
	.sectionflags	@"SHF_NOTE_NV_CUINFO"
        /*0018*/ 	.short	0x0002
        /*001a*/ 	.short	0x005a
        /*001c*/ 	.short	0x0082
	.zero		2


//--------------------- .nv.info                  --------------------------
	.section	.nv.info,"",@"SHT_CUDA_INFO"
	.align	4


	//----- nvinfo : EIATTR_REGCOUNT
	.align		4
        /*0000*/ 	.byte	0x04, 0x2f
        /*0002*/ 	.short	(.L_1 - .L_0)
	.align		4
.L_0:
        /*0004*/ 	.word	index@(gluon_wgmma)
        /*0008*/ 	.word	0x0000009a


	//----- nvinfo : EIATTR_FRAME_SIZE
	.align		4
.L_1:
        /*000c*/ 	.byte	0x04, 0x11
        /*000e*/ 	.short	(.L_3 - .L_2)
	.align		4
.L_2:
        /*0010*/ 	.word	index@(gluon_wgmma)
        /*0014*/ 	.word	0x00000000


	//----- nvinfo : EIATTR_MIN_STACK_SIZE
	.align		4
.L_3:
        /*0018*/ 	.byte	0x04, 0x12
        /*001a*/ 	.short	(.L_5 - .L_4)
	.align		4
.L_4:
        /*001c*/ 	.word	index@(gluon_wgmma)
        /*0020*/ 	.word	0x00000000
.L_5:


//--------------------- .nv.compat                --------------------------
	.section	.nv.compat,"",@"SHT_CUDA_COMPAT_INFO"
	.align	4
        /*0000*/ 	.byte	0x02, 0x09, 0x01, 0x00, 0x02, 0x02, 0x04, 0x00, 0x02, 0x05, 0x05, 0x00, 0x03, 0x07, 0x01, 0x01
        /*0010*/ 	.byte	0x02, 0x03, 0x03, 0x00, 0x02, 0x06, 0x01, 0x00, 0x04, 0x0b, 0x08, 0x00, 0x00, 0x00, 0x00, 0x00
        /*0020*/ 	.byte	0x00, 0x00, 0x00, 0x00


//--------------------- .nv.info.gluon_wgmma      --------------------------
	.section	.nv.info.gluon_wgmma,"",@"SHT_CUDA_INFO"
	.sectionflags	@""
	.align	4


	//----- nvinfo : EIATTR_CUDA_API_VERSION
	.align		4
        /*0000*/ 	.byte	0x04, 0x37
        /*0002*/ 	.short	(.L_7 - .L_6)
.L_6:
        /*0004*/ 	.word	0x00000082


	//----- nvinfo : EIATTR_KPARAM_INFO
	.align		4
.L_7:
        /*0008*/ 	.byte	0x04, 0x17
        /*000a*/ 	.short	(.L_9 - .L_8)
.L_8:
        /*000c*/ 	.word	0x00000000
        /*0010*/ 	.short	0x000a
        /*0012*/ 	.short	0x0048
        /*0014*/ 	.byte	0x00, 0xf4, 0x21, 0x00


	//----- nvinfo : EIATTR_KPARAM_INFO
	.align		4
.L_9:
        /*0018*/ 	.byte	0x04, 0x17
        /*001a*/ 	.short	(.L_11 - .L_10)
.L_10:
        /*001c*/ 	.word	0x00000000
        /*0020*/ 	.short	0x0009
        /*0022*/ 	.short	0x0040
        /*0024*/ 	.byte	0x00, 0xf4, 0x21, 0x00


	//----- nvinfo : EIATTR_KPARAM_INFO
	.align		4
.L_11:
        /*0028*/ 	.byte	0x04, 0x17
        /*002a*/ 	.short	(.L_13 - .L_12)
.L_12:
        /*002c*/ 	.word	0x00000000
        /*0030*/ 	.short	0x0008
        /*0032*/ 	.short	0x0038
        /*0034*/ 	.byte	0x00, 0xf0, 0x21, 0x00


	//----- nvinfo : EIATTR_KPARAM_INFO
	.align		4
.L_13:
        /*0038*/ 	.byte	0x04, 0x17
        /*003a*/ 	.short	(.L_15 - .L_14)
.L_14:
        /*003c*/ 	.word	0x00000000
        /*0040*/ 	.short	0x0007
        /*0042*/ 	.short	0x0030
        /*0044*/ 	.byte	0x00, 0xf0, 0x21, 0x00


	//----- nvinfo : EIATTR_KPARAM_INFO
	.align		4
.L_15:
        /*0048*/ 	.byte	0x04, 0x17
        /*004a*/ 	.short	(.L_17 - .L_16)
.L_16:
        /*004c*/ 	.word	0x00000000
        /*0050*/ 	.short	0x0006
        /*0052*/ 	.short	0x0028
        /*0054*/ 	.byte	0x00, 0xf0, 0x21, 0x00


	//----- nvinfo : EIATTR_KPARAM_INFO
	.align		4
.L_17:
        /*0058*/ 	.byte	0x04, 0x17
        /*005a*/ 	.short	(.L_19 - .L_18)
.L_18:
        /*005c*/ 	.word	0x00000000
        /*0060*/ 	.short	0x0005
        /*0062*/ 	.short	0x0020
        /*0064*/ 	.byte	0x00, 0xf0, 0x11, 0x00


	//----- nvinfo : EIATTR_KPARAM_INFO
	.align		4
.L_19:
        /*0068*/ 	.byte	0x04, 0x17
        /*006a*/ 	.short	(.L_21 - .L_20)
.L_20:
        /*006c*/ 	.word	0x00000000
        /*0070*/ 	.short	0x0004
        /*0072*/ 	.short	0x001c
        /*0074*/ 	.byte	0x00, 0xf0, 0x11, 0x00


	//----- nvinfo : EIATTR_KPARAM_INFO
	.align		4
.L_21:
        /*0078*/ 	.byte	0x04, 0x17
        /*007a*/ 	.short	(.L_23 - .L_22)
.L_22:
        /*007c*/ 	.word	0x00000000
        /*0080*/ 	.short	0x0003
        /*0082*/ 	.short	0x0018
        /*0084*/ 	.byte	0x00, 0xf0, 0x11, 0x00


	//----- nvinfo : EIATTR_KPARAM_INFO
	.align		4
.L_23:
        /*0088*/ 	.byte	0x04, 0x17
        /*008a*/ 	.short	(.L_25 - .L_24)
.L_24:
        /*008c*/ 	.word	0x00000000
        /*0090*/ 	.short	0x0002
        /*0092*/ 	.short	0x0010
        /*0094*/ 	.byte	0x00, 0xf4, 0x21, 0x00


	//----- nvinfo : EIATTR_KPARAM_INFO
	.align		4
.L_25:
        /*0098*/ 	.byte	0x04, 0x17
        /*009a*/ 	.short	(.L_27 - .L_26)
.L_26:
        /*009c*/ 	.word	0x00000000
        /*00a0*/ 	.short	0x0001
        /*00a2*/ 	.short	0x0008
        /*00a4*/ 	.byte	0x00, 0xf4, 0x21, 0x00


	//----- nvinfo : EIATTR_KPARAM_INFO
	.align		4
.L_27:
        /*00a8*/ 	.byte	0x04, 0x17
        /*00aa*/ 	.short	(.L_29 - .L_28)
.L_28:
        /*00ac*/ 	.word	0x00000000
        /*00b0*/ 	.short	0x0000
        /*00b2*/ 	.short	0x0000
        /*00b4*/ 	.byte	0x00, 0xf4, 0x21, 0x00


	//----- nvinfo : EIATTR_SPARSE_MMA_MASK
	.align		4
.L_29:
        /*00b8*/ 	.byte	0x03, 0x50
        /*00ba*/ 	.short	0x0000


	//----- nvinfo : EIATTR_MAXREG_COUNT
	.align		4
        /*00bc*/ 	.byte	0x03, 0x1b
        /*00be*/ 	.short	0x00ff


	//----- nvinfo : EIATTR_NUM_BARRIERS
	.align		4
        /*00c0*/ 	.byte	0x02, 0x4c
        /*00c2*/ 	.byte	0x01
	.zero		1


	//----- nvinfo : EIATTR_MERCURY_ISA_VERSION
	.align		4
        /*00c4*/ 	.byte	0x03, 0x5f
        /*00c6*/ 	.short	0x0101


	//----- nvinfo : EIATTR_INT_WARP_WIDE_INSTR_OFFSETS
	.align		4
        /*00c8*/ 	.byte	0x04, 0x31
        /*00ca*/ 	.short	(.L_31 - .L_30)


	//   ....[0]....
.L_30:
        /*00cc*/ 	.word	0x00001300


	//   ....[1]....
        /*00d0*/ 	.word	0x00001320


	//   ....[2]....
        /*00d4*/ 	.word	0x00001330


	//   ....[3]....
        /*00d8*/ 	.word	0x00001410


	//   ....[4]....
        /*00dc*/ 	.word	0x00001d20


	//   ....[5]....
        /*00e0*/ 	.word	0x00001d30


	//   ....[6]....
        /*00e4*/ 	.word	0x00001dd0


	//   ....[7]....
        /*00e8*/ 	.word	0x00001de0


	//   ....[8]....
        /*00ec*/ 	.word	0x000027a0


	//   ....[9]....
        /*00f0*/ 	.word	0x000027b0


	//----- nvinfo : EIATTR_COOP_GROUP_MASK_REGIDS
	.align		4
.L_31:
        /*00f4*/ 	.byte	0x04, 0x29
        /*00f6*/ 	.short	(.L_33 - .L_32)


	//   ....[0]....
.L_32:
        /*00f8*/ 	.word	0xffffffff


	//   ....[1]....
        /*00fc*/ 	.word	0xffffffff


	//   ....[2]....
        /*0100*/ 	.word	0xffffffff


	//----- nvinfo : EIATTR_COOP_GROUP_INSTR_OFFSETS
	.align		4
.L_33:
        /*0104*/ 	.byte	0x04, 0x28
        /*0106*/ 	.short	(.L_35 - .L_34)


	//   ....[0]....
.L_34:
        /*0108*/ 	.word	0x00000150


	//   ....[1]....
        /*010c*/ 	.word	0x00000720


	//   ....[2]....
        /*0110*/ 	.word	0x00000cd0


	//----- nvinfo : EIATTR_MBARRIER_INSTR_OFFSETS
	.align		4
.L_35:
        /*0114*/ 	.byte	0x04, 0x39
        /*0116*/ 	.short	(.L_37 - .L_36)


	//   ....[0]....
.L_36:
        /*0118*/ 	.word	0x00001490
        /*011c*/ 	.word	0x000000ff
        /*0120*/ 	.word	0x00024000
        /*0124*/ 	.short	0x0100
        /*0126*/ 	.byte	0x07
	.zero		1


	//   ....[1]....
        /*0128*/ 	.word	0x00001620
        /*012c*/ 	.word	0x000000ff
        /*0130*/ 	.word	0x00024008
        /*0134*/ 	.short	0x0100
        /*0136*/ 	.byte	0x07
	.zero		1


	//   ....[2]....
        /*0138*/ 	.word	0x000017b0
        /*013c*/ 	.word	0x000000ff
        /*0140*/ 	.word	0x00024010
        /*0144*/ 	.short	0x0100
        /*0146*/ 	.byte	0x07
	.zero		1


	//   ....[3]....
        /*0148*/ 	.word	0x00001f00
        /*014c*/ 	.word	0x000000ff
        /*0150*/ 	.word	0x00024000
        /*0154*/ 	.short	0x010a
        /*0156*/ 	.byte	0x1e
	.zero		1


	//   ....[4]....
        /*0158*/ 	.word	0x00002220
        /*015c*/ 	.word	0x000000ff
        /*0160*/ 	.word	0x00024000
        /*0164*/ 	.short	0x0108
        /*0166*/ 	.byte	0x07
	.zero		1


	//   ....[5]....
        /*0168*/ 	.word	0x00002320
        /*016c*/ 	.word	0x000000ff
        /*0170*/ 	.word	0x00024008
        /*0174*/ 	.short	0x0108
        /*0176*/ 	.byte	0x07
	.zero		1


	//   ....[6]....
        /*0178*/ 	.word	0x00002410
        /*017c*/ 	.word	0x000000ff
        /*0180*/ 	.word	0x00024010
        /*0184*/ 	.short	0x0108
        /*0186*/ 	.byte	0x07
	.zero		1


	//   ....[7]....
        /*0188*/ 	.word	0x00002840
        /*018c*/ 	.word	0x000000ff
        /*0190*/ 	.word	0x00024000
        /*0194*/ 	.short	0x010a
        /*0196*/ 	.byte	0x1e
	.zero		1


	//----- nvinfo : EIATTR_NUM_MBARRIERS
	.align		4
.L_37:
        /*0198*/ 	.byte	0x03, 0x38
        /*019a*/ 	.short	0x0003


	//----- nvinfo : EIATTR_EXIT_INSTR_OFFSETS
	.align		4
        /*019c*/ 	.byte	0x04, 0x1c
        /*019e*/ 	.short	(.L_39 - .L_38)


	//   ....[0]....
.L_38:
        /*01a0*/ 	.word	0x00002830


	//----- nvinfo : EIATTR_REQNTID
	.align		4
.L_39:
        /*01a4*/ 	.byte	0x04, 0x10
        /*01a6*/ 	.short	(.L_41 - .L_40)
.L_40:
        /*01a8*/ 	.word	0x00000100
        /*01ac*/ 	.word	0x00000001
        /*01b0*/ 	.word	0x00000001


	//----- nvinfo : EIATTR_CRS_STACK_SIZE
	.align		4
.L_41:
        /*01b4*/ 	.byte	0x04, 0x1e
        /*01b6*/ 	.short	(.L_43 - .L_42)
.L_42:
        /*01b8*/ 	.word	0x00000000


	//----- nvinfo : EIATTR_CBANK_PARAM_SIZE
	.align		4
.L_43:
        /*01bc*/ 	.byte	0x03, 0x19
        /*01be*/ 	.short	0x0050


	//----- nvinfo : EIATTR_PARAM_CBANK
	.align		4
        /*01c0*/ 	.byte	0x04, 0x0a
        /*01c2*/ 	.short	(.L_45 - .L_44)
	.align		4
.L_44:
        /*01c4*/ 	.word	index@(.nv.constant0.gluon_wgmma)
        /*01c8*/ 	.short	0x0210
        /*01ca*/ 	.short	0x0050


	//----- nvinfo : EIATTR_SW_WAR
	.align		4
.L_45:
        /*01cc*/ 	.byte	0x04, 0x36
        /*01ce*/ 	.short	(.L_47 - .L_46)
.L_46:
        /*01d0*/ 	.word	0x00000008
.L_47:


//--------------------- .nv.callgraph             --------------------------
	.section	.nv.callgraph,"",@"SHT_CUDA_CALLGRAPH"
	.align	4
	.sectionentsize	8
	.align		4
        /*0000*/ 	.word	0x00000000
	.align		4
        /*0004*/ 	.word	0xffffffff
	.align		4
        /*0008*/ 	.word	0x00000000
	.align		4
        /*000c*/ 	.word	0xfffffffe
	.align		4
        /*0010*/ 	.word	0x00000000
	.align		4
        /*0014*/ 	.word	0xfffffffd
	.align		4
        /*0018*/ 	.word	0x00000000
	.align		4
        /*001c*/ 	.word	0xfffffffc


//--------------------- .text.gluon_wgmma         --------------------------
	.section	.text.gluon_wgmma,"ax",@progbits
	.align	128
        .global         gluon_wgmma
        .type           gluon_wgmma,@function
        .size           gluon_wgmma,(.L_x_52 - gluon_wgmma)
        .other          gluon_wgmma,@"STO_CUDA_ENTRY STV_DEFAULT"
gluon_wgmma:
.text.gluon_wgmma:
[----:B------:R-:W-:Y:S01]  /*0000*/  LDC R1, c[0x0][0x28] ;  /* 0x00000a00ff017b82 */ /* 0x000fe20000000800 */
[----:B------:R-:W1:Y:S07]  /*0010*/  S2R R0, SR_TID.X ;  /* 0x0000000000007919 */ /* 0x000e6e0000002100 */
[----:B------:R-:W2:Y:S01]  /*0020*/  S2UR UR4, SR_CgaCtaId ;  /* 0x00000000000479c3 */ /* 0x000ea20000008800 */
[----:B------:R-:W-:Y:S01]  /*0030*/  UMOV UR7, 0x400 ;  /* 0x0000040000077882 */ /* 0x000fe20000000000 */
[----:B------:R-:W-:Y:S01]  /*0040*/  ULDC UR6, c[0x0][0xc] ;  /* 0x0000030000067ab9 */ /* 0x000fe20000000800 */
[----:B------:R-:W-:Y:S01]  /*0050*/  ULDC.64 UR24, c[0x0][0x250] ;  /* 0x0000940000187ab9 */ /* 0x000fe20000000a00 */
[----:B------:R-:W-:Y:S04]  /*0060*/  BSSY B0, `(.L_x_0) ;  /* 0x000001e000007945 */ /* 0x000fe80003800000 */
[----:B------:R-:W3:Y:S08]  /*0070*/  LDC R4, c[0x0][0x228] ;  /* 0x00008a00ff047b82 */ /* 0x000ef00000000800 */
[----:B------:R-:W4:Y:S08]  /*0080*/  LDC R15, c[0x0][0x230] ;  /* 0x00008c00ff0f7b82 */ /* 0x000f300000000800 */
[----:B------:R-:W-:Y:S01]  /*0090*/  S2UR UR28, SR_CTAID.Y ;  /* 0x00000000001c79c3 */ /* 0x000fe20000002600 */
[----:B--2---:R-:W-:-:S03]  /*00a0*/  ULEA UR7, UR4, UR7, 0x18 ;  /* 0x0000000704077291 */ /* 0x004fc6000f8ec03f */
[----:B------:R-:W-:Y:S01]  /*00b0*/  ULDC UR4, c[0x0][0x10] ;  /* 0x0000040000047ab9 */ /* 0x000fe20000000800 */
[----:B-1----:R-:W-:-:S03]  /*00c0*/  LOP3.LUT R6, R0, 0xff, RZ, 0xc0, !PT ;  /* 0x000000ff00067812 */ /* 0x002fc600078ec0ff */
[----:B------:R-:W1:Y:S01]  /*00d0*/  S2UR UR5, SR_CTAID.Z ;  /* 0x00000000000579c3 */ /* 0x000e620000002700 */
[----:B---3--:R-:W-:Y:S01]  /*00e0*/  VIADD R4, R4, 0xffffffff ;  /* 0xffffffff04047836 */ /* 0x008fe20000000000 */
[C---:B------:R-:W-:Y:S02]  /*00f0*/  ISETP.GE.U32.AND P0, PT, R6.reuse, 0x20, PT ;  /* 0x000000200600780c */ /* 0x040fe40003f06070 */
[C---:B------:R-:W-:Y:S02]  /*0100*/  ISETP.NE.U32.AND P2, PT, R6.reuse, RZ, PT ;  /* 0x000000ff0600720c */ /* 0x040fe40003f45070 */
[----:B------:R-:W-:Y:S02]  /*0110*/  LEA R12, R6, UR7, 0x2 ;  /* 0x00000007060c7c11 */ /* 0x000fe4000f8e10ff */
[----:B------:R-:W2:Y:S01]  /*0120*/  S2UR UR29, SR_CTAID.X ;  /* 0x00000000001d79c3 */ /* 0x000ea20000002500 */
[----:B----4-:R-:W-:-:S06]  /*0130*/  VIADD R14, R15, 0xffffffff ;  /* 0xffffffff0f0e7836 */ /* 0x010fcc0000000000 */
[----:B------:R3:W-:Y:S01]  /*0140*/  @!P0 STS [R12], RZ ;  /* 0x000000ff0c008388 */ /* 0x0007e20000000800 */
[----:B------:R-:W-:-:S03]  /*0150*/  NOP ;  /* 0x0000000000007918 */ /* 0x000fc60000000000 */
[----:B------:R3:W-:Y:S01]  /*0160*/  @!P2 STS [UR7+0x24], R4 ;  /* 0x00002404ff00a988 */ /* 0x0007e20008000807 */
[----:B-1----:R-:W-:-:S03]  /*0170*/  UIMAD UR4, UR5, UR4, UR28 ;  /* 0x00000004050472a4 */ /* 0x002fc6000f8e021c */
[----:B------:R3:W-:Y:S01]  /*0180*/  @!P2 STS [UR7+0x20], R14 ;  /* 0x0000200eff00a988 */ /* 0x0007e20008000807 */
[----:B--2---:R-:W-:-:S04]  /*0190*/  UIMAD UR4, UR4, UR6, UR29 ;  /* 0x00000006040472a4 */ /* 0x004fc8000f8e021d */
[----:B------:R-:W-:-:S04]  /*01a0*/  UIMAD UR4, UR4, 0x180, URZ ;  /* 0x00000180040478a4 */ /* 0x000fc8000f8e023f */
[----:B------:R-:W-:-:S04]  /*01b0*/  UIADD3 UR20, UP0, UR4, UR24, URZ ;  /* 0x0000001804147290 */ /* 0x000fc8000ff1e03f */
[----:B------:R-:W-:Y:S01]  /*01c0*/  ULEA.HI.X.SX32 UR21, UR4, UR25, 0x1, UP0 ;  /* 0x0000001904157291 */ /* 0x000fe200080f0e3f */
[----:B---3--:R-:W-:Y:S11]  /*01d0*/  @P2 BRA `(.L_x_1) ;  /* 0x0000000000182947 */ /* 0x008ff60003800000 */
[----:B------:R-:W1:Y:S01]  /*01e0*/  LDS R2, [UR7+0x8] ;  /* 0x00000807ff027984 */ /* 0x000e620008000800 */
[----:B------:R-:W2:Y:S01]  /*01f0*/  LDC.64 R8, c[0x0][0x210] ;  /* 0x00008400ff087b82 */ /* 0x000ea20000000a00 */
[----:B------:R-:W-:Y:S02]  /*0200*/  IMAD.MOV.U32 R3, RZ, RZ, 0x70 ;  /* 0x00000070ff037424 */ /* 0x000fe400078e00ff */
[----:B--2---:R2:W-:Y:S03]  /*0210*/  STS.64 [UR7], R8 ;  /* 0x00000008ff007988 */ /* 0x0045e60008000a07 */
[----:B-1----:R-:W-:-:S05]  /*0220*/  LOP3.LUT R2, R2, 0x10, R3, 0xd8, !PT ;  /* 0x0000001002027812 */ /* 0x002fca00078ed803 */
[----:B------:R2:W-:Y:S02]  /*0230*/  STS [UR7+0x8], R2 ;  /* 0x00000802ff007988 */ /* 0x0005e40008000807 */
.L_x_1:
[----:B------:R-:W-:Y:S05]  /*0240*/  BSYNC B0 ;  /* 0x0000000000007941 */ /* 0x000fea0003800000 */
.L_x_0:
[----:B------:R-:W-:Y:S04]  /*0250*/  BSSY B0, `(.L_x_2) ;  /* 0x000000a000007945 */ /* 0x000fe80003800000 */
[----:B------:R-:W-:Y:S05]  /*0260*/  @P2 BRA `(.L_x_3) ;  /* 0x0000000000202947 */ /* 0x000fea0003800000 */
[----:B--2---:R-:W1:Y:S01]  /*0270*/  LDS R2, [UR7+0x34] ;  /* 0x00003407ff027984 */ /* 0x004e620008000800 */
[----:B------:R-:W-:Y:S02]  /*0280*/  IMAD.MOV.U32 R3, RZ, RZ, 0x3f000000 ;  /* 0x3f000000ff037424 */ /* 0x000fe400078e00ff */
[----:B------:R-:W-:Y:S01]  /*0290*/  @!P2 IMAD.MOV.U32 R5, RZ, RZ, 0x7f ;  /* 0x0000007fff05a424 */ /* 0x000fe200078e00ff */
[----:B------:R-:W2:Y:S02]  /*02a0*/  @!P2 LDS R8, [UR7+0x38] ;  /* 0x00003807ff08a984 */ /* 0x000ea40008000800 */
[----:B-1----:R-:W-:Y:S02]  /*02b0*/  LOP3.LUT R2, R2, 0xff000000, R3, 0xb8, !PT ;  /* 0xff00000002027812 */ /* 0x002fe400078eb803 */
[----:B--2---:R-:W-:-:S03]  /*02c0*/  @!P2 LOP3.LUT R3, R8, 0xff, R5, 0xb8, !PT ;  /* 0x000000ff0803a812 */ /* 0x004fc600078eb805 */
[----:B------:R1:W-:Y:S04]  /*02d0*/  STS [UR7+0x34], R2 ;  /* 0x00003402ff007988 */ /* 0x0003e80008000807 */
[----:B------:R1:W-:Y:S02]  /*02e0*/  @!P2 STS [UR7+0x38], R3 ;  /* 0x00003803ff00a988 */ /* 0x0003e40008000807 */
.L_x_3:
[----:B------:R-:W-:Y:S05]  /*02f0*/  BSYNC B0 ;  /* 0x0000000000007941 */ /* 0x000fea0003800000 */
.L_x_2:
[----:B------:R-:W-:Y:S04]  /*0300*/  BSSY B0, `(.L_x_4) ;  /* 0x000000e000007945 */ /* 0x000fe80003800000 */
[----:B------:R-:W-:Y:S05]  /*0310*/  @P2 BRA `(.L_x_5) ;  /* 0x0000000000302947 */ /* 0x000fea0003800000 */
[----:B-1----:R-:W1:Y:S01]  /*0320*/  LDS R3, [UR7+0x34] ;  /* 0x00003407ff037984 */ /* 0x002e620008000800 */
[----:B------:R-:W3:Y:S03]  /*0330*/  LDC.64 R10, c[0x0][0x238] ;  /* 0x00008e00ff0a7b82 */ /* 0x000ee60000000a00 */
[----:B--2---:R-:W2:Y:S01]  /*0340*/  LDS R2, [UR7+0x1c] ;  /* 0x00001c07ff027984 */ /* 0x004ea20008000800 */
[C---:B---3--:R-:W-:Y:S01]  /*0350*/  SHF.L.U64.HI R8, R10.reuse, 0x1, R11 ;  /* 0x000000010a087819 */ /* 0x048fe2000001020b */
[----:B------:R-:W-:-:S03]  /*0360*/  IMAD.SHL.U32 R5, R10, 0x2, RZ ;  /* 0x000000020a057824 */ /* 0x000fc600078e00ff */
[--C-:B------:R-:W-:Y:S02]  /*0370*/  SHF.R.U32.HI R7, RZ, 0x4, R8.reuse ;  /* 0x00000004ff077819 */ /* 0x100fe40000011608 */
[----:B------:R-:W-:-:S05]  /*0380*/  SHF.R.U64 R5, R5, 0x4, R8 ;  /* 0x0000000405057819 */ /* 0x000fca0000001208 */
[----:B------:R3:W-:Y:S01]  /*0390*/  STS [UR7+0xc], R5 ;  /* 0x00000c05ff007988 */ /* 0x0007e20008000807 */
[----:B-1----:R-:W-:Y:S02]  /*03a0*/  LOP3.LUT R3, R3, 0x7, RZ, 0xb8, !PT ;  /* 0x0000000703037812 */ /* 0x002fe400078eb8ff */
[----:B--2---:R-:W-:-:S03]  /*03b0*/  LOP3.LUT R2, R2, 0xf, R7, 0xb8, !PT ;  /* 0x0000000f02027812 */ /* 0x004fc600078eb807 */
[----:B------:R3:W-:Y:S04]  /*03c0*/  STS [UR7+0x34], R3 ;  /* 0x00003403ff007988 */ /* 0x0007e80008000807 */
[----:B------:R3:W-:Y:S02]  /*03d0*/  STS [UR7+0x1c], R2 ;  /* 0x00001c02ff007988 */ /* 0x0007e40008000807 */
.L_x_5:
[----:B------:R-:W-:Y:S05]  /*03e0*/  BSYNC B0 ;  /* 0x0000000000007941 */ /* 0x000fea0003800000 */
.L_x_4:
[----:B------:R-:W-:Y:S04]  /*03f0*/  BSSY B1, `(.L_x_6) ;  /* 0x000001b000017945 */ /* 0x000fe80003800000 */
[----:B------:R-:W-:Y:S01]  /*0400*/  BSSY B0, `(.L_x_7) ;  /* 0x0000016000007945 */ /* 0x000fe20003800000 */
[----:B------:R-:W-:-:S03]  /*0410*/  IMAD.MOV.U32 R13, RZ, RZ, RZ ;  /* 0x000000ffff0d7224 */ /* 0x000fc600078e00ff */
[----:B------:R-:W-:Y:S05]  /*0420*/  @P2 BRA `(.L_x_8) ;  /* 0x0000000000202947 */ /* 0x000fea0003800000 */
[----:B-123--:R-:W1:Y:S02]  /*0430*/  LDS R2, [UR7+0x34] ;  /* 0x00003407ff027984 */ /* 0x00ee640008000800 */
[----:B-1----:R-:W-:-:S05]  /*0440*/  LOP3.LUT R2, R2, 0x38, RZ, 0xb8, !PT ;  /* 0x0000003802027812 */ /* 0x002fca00078eb8ff */
[----:B------:R1:W-:Y:S01]  /*0450*/  STS [UR7+0x34], R2 ;  /* 0x00003402ff007988 */ /* 0x0003e20008000807 */
[----:B------:R-:W-:Y:S05]  /*0460*/  @P2 BRA `(.L_x_9) ;  /* 0x0000000000202947 */ /* 0x000fea0003800000 */
[----:B-1----:R-:W1:Y:S01]  /*0470*/  LDS R2, [UR7+0x8] ;  /* 0x00000807ff027984 */ /* 0x002e620008000800 */
[----:B------:R-:W-:-:S05]  /*0480*/  IMAD.MOV.U32 R3, RZ, RZ, 0x780 ;  /* 0x00000780ff037424 */ /* 0x000fca00078e00ff */
[----:B-1----:R-:W-:-:S05]  /*0490*/  LOP3.LUT R2, R2, 0x300, R3, 0xd8, !PT ;  /* 0x0000030002027812 */ /* 0x002fca00078ed803 */
[----:B------:R4:W-:Y:S02]  /*04a0*/  STS [UR7+0x8], R2 ;  /* 0x00000802ff007988 */ /* 0x0009e40008000807 */
.L_x_8:
[----:B------:R-:W-:Y:S05]  /*04b0*/  @P2 BRA `(.L_x_10) ;  /* 0x0000000000282947 */ /* 0x000fea0003800000 */
[----:B-1234-:R-:W1:Y:S02]  /*04c0*/  LDS R2, [UR7+0x8] ;  /* 0x00000807ff027984 */ /* 0x01ee640008000800 */
[----:B-1----:R-:W-:-:S05]  /*04d0*/  LOP3.LUT R2, R2, 0x1800, RZ, 0xb8, !PT ;  /* 0x0000180002027812 */ /* 0x002fca00078eb8ff */
[----:B------:R2:W-:Y:S02]  /*04e0*/  STS [UR7+0x8], R2 ;  /* 0x00000802ff007988 */ /* 0x0005e40008000807 */
.L_x_9:
[----:B------:R-:W-:Y:S05]  /*04f0*/  @P2 BREAK B0 ;  /* 0x0000000000002942 */ /* 0x000fea0003800000 */
[----:B------:R-:W-:Y:S05]  /*0500*/  @P2 BRA `(.L_x_11) ;  /* 0x0000000000242947 */ /* 0x000fea0003800000 */
[----:B------:R-:W3:Y:S01]  /*0510*/  LDS R3, [UR7+0x8] ;  /* 0x00000807ff037984 */ /* 0x000ee20008000800 */
[----:B-12---:R-:W-:-:S05]  /*0520*/  IMAD.MOV.U32 R2, RZ, RZ, 0x6000 ;  /* 0x00006000ff027424 */ /* 0x006fca00078e00ff */
[----:B---3--:R-:W-:-:S04]  /*0530*/  LOP3.LUT R2, R3, 0x6000, R2, 0xd8, !PT ;  /* 0x0000600003027812 */ /* 0x008fc800078ed802 */
[----:B------:R-:W-:-:S05]  /*0540*/  LOP3.LUT R2, R2, 0x400000, RZ, 0xb8, !PT ;  /* 0x0040000002027812 */ /* 0x000fca00078eb8ff */
[----:B------:R5:W-:Y:S02]  /*0550*/  STS [UR7+0x8], R2 ;  /* 0x00000802ff007988 */ /* 0x000be40008000807 */
.L_x_10:
[----:B------:R-:W-:Y:S05]  /*0560*/  BSYNC B0 ;  /* 0x0000000000007941 */ /* 0x000fea0003800000 */
.L_x_7:
[----:B-12345:R-:W1:Y:S02]  /*0570*/  @!P2 LDS R2, [UR7+0x8] ;  /* 0x00000807ff02a984 */ /* 0x03ee640008000800 */
[----:B-1----:R-:W-:-:S05]  /*0580*/  @!P2 LOP3.LUT R2, R2, 0x8000, RZ, 0xb8, !PT ;  /* 0x000080000202a812 */ /* 0x002fca00078eb8ff */
[----:B------:R3:W-:Y:S02]  /*0590*/  @!P2 STS [UR7+0x8], R2 ;  /* 0x00000802ff00a988 */ /* 0x0007e40008000807 */
.L_x_11:
[----:B------:R-:W-:Y:S05]  /*05a0*/  BSYNC B1 ;  /* 0x0000000000017941 */ /* 0x000fea0003800000 */
.L_x_6:
[----:B------:R-:W-:Y:S05]  /*05b0*/  WARPSYNC.ALL ;  /* 0x0000000000007948 */ /* 0x000fea0003800000 */
[----:B------:R-:W4:Y:S02]  /*05c0*/  LDC R5, c[0x0][0x22c] ;  /* 0x00008b00ff057b82 */ /* 0x000f240000000800 */
[----:B----4-:R-:W-:Y:S01]  /*05d0*/  VIADD R5, R5, 0xffffffff ;  /* 0xffffffff05057836 */ /* 0x010fe20000000000 */
[----:B------:R-:W-:Y:S06]  /*05e0*/  @P0 BRA `(.L_x_12) ;  /* 0x0000000000280947 */ /* 0x000fec0003800000 */
[----:B-123--:R-:W1:Y:S01]  /*05f0*/  S2R R2, SR_LANEID ;  /* 0x0000000000027919 */ /* 0x00ee620000000000 */
[----:B------:R-:W-:Y:S05]  /*0600*/  WARPSYNC.ALL ;  /* 0x0000000000007948 */ /* 0x000fea0003800000 */
[----:B-1----:R-:W-:-:S05]  /*0610*/  IMAD.SHL.U32 R7, R2, 0x4, RZ ;  /* 0x0000000402077824 */ /* 0x002fca00078e00ff */
[----:B------:R-:W1:Y:S01]  /*0620*/  LDS R9, [R7+UR7] ;  /* 0x0000000707097984 */ /* 0x000e620008000800 */
[----:B------:R-:W-:-:S05]  /*0630*/  IADD3 R2, P1, R7, UR20, RZ ;  /* 0x0000001407027c10 */ /* 0x000fca000ff3e0ff */
[----:B------:R-:W-:-:S05]  /*0640*/  IMAD.X R3, RZ, RZ, UR21, P1 ;  /* 0x00000015ff037e24 */ /* 0x000fca00088e06ff */
[----:B-1----:R4:W5:Y:S01]  /*0650*/  ATOMG.E.EXCH.STRONG.GPU PT, RZ, [R2], R9 ;  /* 0x0000000902ff73a8 */ /* 0x00296200041ee100 */
[----:B------:R-:W-:-:S04]  /*0660*/  DEPBAR {5,4,3,2,1,0} ;  /* 0x0000003f0000791a */ /* 0x000fc80000000000 */
[----:B------:R4:W-:Y:S01]  /*0670*/  UTMACCTL.IV [UR20] ;  /* 0x00000000140079b9 */ /* 0x0009e20008000000 */
[----:B------:R-:W-:Y:S01]  /*0680*/  NOP ;  /* 0x0000000000007918 */ /* 0x000fe20000000000 */
.L_x_12:
[----:B------:R-:W-:Y:S05]  /*0690*/  @P0 BRA `(.L_x_13) ;  /* 0x00000000000c0947 */ /* 0x000fea0003800000 */
[----:B------:R0:W-:Y:S01]  /*06a0*/  UTMACMDFLUSH ;  /* 0x00000000000079b7 */ /* 0x0001e20000000000 */
[----:B------:R-:W-:Y:S05]  /*06b0*/  @P0 BRA `(.L_x_13) ;  /* 0x0000000000040947 */ /* 0x000fea0003800000 */
[----:B------:R-:W-:-:S04]  /*06c0*/  DEPBAR.LE SB0, 0x0 ;  /* 0x000080000000791a */ /* 0x000fc80000000000 */
.L_x_13:
[----:B------:R-:W-:Y:S05]  /*06d0*/  WARPSYNC.ALL ;  /* 0x0000000000007948 */ /* 0x000fea0003800000 */
[----:B-----5:R-:W-:Y:S06]  /*06e0*/  BAR.SYNC.DEFER_BLOCKING 0x0 ;  /* 0x0000000000007b1d */ /* 0x020fec0000010000 */
[----:B------:R-:W-:Y:S02]  /*06f0*/  BSSY B1, `(.L_x_14) ;  /* 0x000000b000017945 */ /* 0x000fe40003800000 */
[----:B------:R-:W-:Y:S06]  /*0700*/  BAR.SYNC.DEFER_BLOCKING 0x0 ;  /* 0x0000000000007b1d */ /* 0x000fec0000010000 */
[----:B------:R5:W-:Y:S01]  /*0710*/  @!P0 STS [R12], RZ ;  /* 0x000000ff0c008388 */ /* 0x000be20000000800 */
[----:B------:R-:W-:Y:S01]  /*0720*/  NOP ;  /* 0x0000000000007918 */ /* 0x000fe20000000000 */
[----:B------:R-:W-:Y:S05]  /*0730*/  @P2 BRA `(.L_x_15) ;  /* 0x0000000000182947 */ /* 0x000fea0003800000 */
[----:B-1234-:R-:W1:Y:S01]  /*0740*/  LDS R2, [UR7+0x8] ;  /* 0x00000807ff027984 */ /* 0x01ee620008000800 */
[----:B------:R-:W2:Y:S01]  /*0750*/  LDC.64 R8, c[0x0][0x218] ;  /* 0x00008600ff087b82 */ /* 0x000ea20000000a00 */
[----:B------:R-:W-:Y:S02]  /*0760*/  IMAD.MOV.U32 R3, RZ, RZ, 0x70 ;  /* 0x00000070ff037424 */ /* 0x000fe400078e00ff */
[----:B--2---:R2:W-:Y:S03]  /*0770*/  STS.64 [UR7], R8 ;  /* 0x00000008ff007988 */ /* 0x0045e60008000a07 */
[----:B-1----:R-:W-:-:S05]  /*0780*/  LOP3.LUT R2, R2, 0x10, R3, 0xd8, !PT ;  /* 0x0000001002027812 */ /* 0x002fca00078ed803 */
[----:B------:R2:W-:Y:S02]  /*0790*/  STS [UR7+0x8], R2 ;  /* 0x00000802ff007988 */ /* 0x0005e40008000807 */
.L_x_15:
[----:B----4-:R-:W-:Y:S05]  /*07a0*/  BSYNC B1 ;  /* 0x0000000000017941 */ /* 0x010fea0003800000 */
.L_x_14:
[----:B------:R-:W-:Y:S04]  /*07b0*/  BSSY B1, `(.L_x_16) ;  /* 0x000000a000017945 */ /* 0x000fe80003800000 */
[----:B------:R-:W-:Y:S05]  /*07c0*/  @P2 BRA `(.L_x_17) ;  /* 0x0000000000202947 */ /* 0x000fea0003800000 */
[----:B-123--:R-:W1:Y:S01]  /*07d0*/  LDS R2, [UR7+0x34] ;  /* 0x00003407ff027984 */ /* 0x00ee620008000800 */
[----:B------:R-:W-:Y:S02]  /*07e0*/  IMAD.MOV.U32 R7, RZ, RZ, 0x3f000000 ;  /* 0x3f000000ff077424 */ /* 0x000fe400078e00ff */
[----:B------:R-:W-:Y:S01]  /*07f0*/  @!P2 IMAD.MOV.U32 R3, RZ, RZ, 0x3f ;  /* 0x0000003fff03a424 */ /* 0x000fe200078e00ff */
[----:B------:R-:W2:Y:S02]  /*0800*/  @!P2 LDS R8, [UR7+0x38] ;  /* 0x00003807ff08a984 */ /* 0x000ea40008000800 */
[----:B-1----:R-:W-:Y:S02]  /*0810*/  LOP3.LUT R2, R2, 0xff000000, R7, 0xb8, !PT ;  /* 0xff00000002027812 */ /* 0x002fe400078eb807 */
[----:B--2---:R-:W-:-:S03]  /*0820*/  @!P2 LOP3.LUT R3, R8, 0xff, R3, 0xb8, !PT ;  /* 0x000000ff0803a812 */ /* 0x004fc600078eb803 */
[----:B------:R4:W-:Y:S04]  /*0830*/  STS [UR7+0x34], R2 ;  /* 0x00003402ff007988 */ /* 0x0009e80008000807 */
[----:B------:R4:W-:Y:S02]  /*0840*/  @!P2 STS [UR7+0x38], R3 ;  /* 0x00003803ff00a988 */ /* 0x0009e40008000807 */
.L_x_17:
[----:B------:R-:W-:Y:S05]  /*0850*/  BSYNC B1 ;  /* 0x0000000000017941 */ /* 0x000fea0003800000 */
.L_x_16:
[----:B------:R-:W-:Y:S04]  /*0860*/  BSSY B1, `(.L_x_18) ;  /* 0x0000004000017945 */ /* 0x000fe80003800000 */
[----:B------:R-:W-:Y:S05]  /*0870*/  @P2 BRA `(.L_x_19) ;  /* 0x0000000000082947 */ /* 0x000fea0003800000 */
[----:B------:R1:W-:Y:S04]  /*0880*/  STS [UR7+0x24], R14 ;  /* 0x0000240eff007988 */ /* 0x0003e80008000807 */
[----:B------:R1:W-:Y:S02]  /*0890*/  STS [UR7+0x20], R5 ;  /* 0x00002005ff007988 */ /* 0x0003e40008000807 */
.L_x_19:
[----:B------:R-:W-:Y:S05]  /*08a0*/  BSYNC B1 ;  /* 0x0000000000017941 */ /* 0x000fea0003800000 */
.L_x_18:
[----:B------:R-:W-:Y:S04]  /*08b0*/  BSSY B1, `(.L_x_20) ;  /* 0x000000e000017945 */ /* 0x000fe80003800000 */
[----:B------:R-:W-:Y:S05]  /*08c0*/  @P2 BRA `(.L_x_21) ;  /* 0x0000000000302947 */ /* 0x000fea0003800000 */
[----:B----4-:R-:W4:Y:S01]  /*08d0*/  LDS R3, [UR7+0x34] ;  /* 0x00003407ff037984 */ /* 0x010f220008000800 */
[----:B------:R-:W4:Y:S03]  /*08e0*/  LDC.64 R10, c[0x0][0x240] ;  /* 0x00009000ff0a7b82 */ /* 0x000f260000000a00 */
[----:B-123--:R-:W1:Y:S01]  /*08f0*/  LDS R2, [UR7+0x1c] ;  /* 0x00001c07ff027984 */ /* 0x00ee620008000800 */
[C---:B----4-:R-:W-:Y:S01]  /*0900*/  SHF.L.U64.HI R8, R10.reuse, 0x1, R11 ;  /* 0x000000010a087819 */ /* 0x050fe2000001020b */
[----:B------:R-:W-:-:S03]  /*0910*/  IMAD.SHL.U32 R7, R10, 0x2, RZ ;  /* 0x000000020a077824 */ /* 0x000fc600078e00ff */
[--C-:B------:R-:W-:Y:S02]  /*0920*/  SHF.R.U32.HI R9, RZ, 0x4, R8.reuse ;  /* 0x00000004ff097819 */ /* 0x100fe40000011608 */
[----:B------:R-:W-:-:S05]  /*0930*/  SHF.R.U64 R7, R7, 0x4, R8 ;  /* 0x0000000407077819 */ /* 0x000fca0000001208 */
[----:B------:R2:W-:Y:S01]  /*0940*/  STS [UR7+0xc], R7 ;  /* 0x00000c07ff007988 */ /* 0x0005e20008000807 */
[----:B------:R-:W-:Y:S02]  /*0950*/  LOP3.LUT R3, R3, 0x7, RZ, 0xb8, !PT ;  /* 0x0000000703037812 */ /* 0x000fe400078eb8ff */
[----:B-1----:R-:W-:-:S03]  /*0960*/  LOP3.LUT R2, R2, 0xf, R9, 0xb8, !PT ;  /* 0x0000000f02027812 */ /* 0x002fc600078eb809 */
[----:B------:R2:W-:Y:S04]  /*0970*/  STS [UR7+0x34], R3 ;  /* 0x00003403ff007988 */ /* 0x0005e80008000807 */
[----:B------:R2:W-:Y:S02]  /*0980*/  STS [UR7+0x1c], R2 ;  /* 0x00001c02ff007988 */ /* 0x0005e40008000807 */
.L_x_21:
[----:B------:R-:W-:Y:S05]  /*0990*/  BSYNC B1 ;  /* 0x0000000000017941 */ /* 0x000fea0003800000 */
.L_x_20:
[----:B------:R-:W-:Y:S04]  /*09a0*/  BSSY B2, `(.L_x_22) ;  /* 0x000001a000027945 */ /* 0x000fe80003800000 */
[----:B------:R-:W-:Y:S04]  /*09b0*/  BSSY B1, `(.L_x_23) ;  /* 0x0000015000017945 */ /* 0x000fe80003800000 */
[----:B------:R-:W-:Y:S05]  /*09c0*/  @P2 BRA `(.L_x_24) ;  /* 0x0000000000202947 */ /* 0x000fea0003800000 */
[----:B-1234-:R-:W1:Y:S02]  /*09d0*/  LDS R2, [UR7+0x34] ;  /* 0x00003407ff027984 */ /* 0x01ee640008000800 */
[----:B-1----:R-:W-:-:S05]  /*09e0*/  LOP3.LUT R2, R2, 0x38, RZ, 0xb8, !PT ;  /* 0x0000003802027812 */ /* 0x002fca00078eb8ff */
[----:B------:R1:W-:Y:S01]  /*09f0*/  STS [UR7+0x34], R2 ;  /* 0x00003402ff007988 */ /* 0x0003e20008000807 */
[----:B------:R-:W-:Y:S05]  /*0a00*/  @P2 BRA `(.L_x_25) ;  /* 0x0000000000202947 */ /* 0x000fea0003800000 */
[----:B-1----:R-:W1:Y:S01]  /*0a10*/  LDS R2, [UR7+0x8] ;  /* 0x00000807ff027984 */ /* 0x002e620008000800 */
[----:B------:R-:W-:-:S05]  /*0a20*/  IMAD.MOV.U32 R3, RZ, RZ, 0x780 ;  /* 0x00000780ff037424 */ /* 0x000fca00078e00ff */
[----:B-1----:R-:W-:-:S05]  /*0a30*/  LOP3.LUT R2, R2, 0x300, R3, 0xd8, !PT ;  /* 0x0000030002027812 */ /* 0x002fca00078ed803 */
[----:B------:R1:W-:Y:S02]  /*0a40*/  STS [UR7+0x8], R2 ;  /* 0x00000802ff007988 */ /* 0x0003e40008000807 */
.L_x_24:
[----:B------:R-:W-:Y:S05]  /*0a50*/  @P2 BRA `(.L_x_26) ;  /* 0x0000000000282947 */ /* 0x000fea0003800000 */
[----:B-1234-:R-:W1:Y:S02]  /*0a60*/  LDS R2, [UR7+0x8] ;  /* 0x00000807ff027984 */ /* 0x01ee640008000800 */
[----:B-1----:R-:W-:-:S05]  /*0a70*/  LOP3.LUT R2, R2, 0x1800, RZ, 0xb8, !PT ;  /* 0x0000180002027812 */ /* 0x002fca00078eb8ff */
[----:B------:R2:W-:Y:S02]  /*0a80*/  STS [UR7+0x8], R2 ;  /* 0x00000802ff007988 */ /* 0x0005e40008000807 */
.L_x_25:
[----:B------:R-:W-:Y:S05]  /*0a90*/  @P2 BREAK B1 ;  /* 0x0000000000012942 */ /* 0x000fea0003800000 */
[----:B------:R-:W-:Y:S05]  /*0aa0*/  @P2 BRA `(.L_x_27) ;  /* 0x0000000000242947 */ /* 0x000fea0003800000 */
[----:B-12---:R-:W1:Y:S01]  /*0ab0*/  LDS R2, [UR7+0x8] ;  /* 0x00000807ff027984 */ /* 0x006e620008000800 */
[----:B------:R-:W-:-:S05]  /*0ac0*/  IMAD.MOV.U32 R3, RZ, RZ, 0x6000 ;  /* 0x00006000ff037424 */ /* 0x000fca00078e00ff */
[----:B-1----:R-:W-:-:S04]  /*0ad0*/  LOP3.LUT R2, R2, 0x6000, R3, 0xd8, !PT ;  /* 0x0000600002027812 */ /* 0x002fc800078ed803 */
[----:B------:R-:W-:-:S05]  /*0ae0*/  LOP3.LUT R2, R2, 0x400000, RZ, 0xb8, !PT ;  /* 0x0040000002027812 */ /* 0x000fca00078eb8ff */
[----:B------:R1:W-:Y:S02]  /*0af0*/  STS [UR7+0x8], R2 ;  /* 0x00000802ff007988 */ /* 0x0003e40008000807 */
.L_x_26:
[----:B------:R-:W-:Y:S05]  /*0b00*/  BSYNC B1 ;  /* 0x0000000000017941 */ /* 0x000fea0003800000 */
.L_x_23:
[----:B-1234-:R-:W1:Y:S02]  /*0b10*/  @!P2 LDS R2, [UR7+0x8] ;  /* 0x00000807ff02a984 */ /* 0x01ee640008000800 */
[----:B-1----:R-:W-:-:S05]  /*0b20*/  @!P2 LOP3.LUT R2, R2, 0x8000, RZ, 0xb8, !PT ;  /* 0x000080000202a812 */ /* 0x002fca00078eb8ff */
[----:B------:R3:W-:Y:S02]  /*0b30*/  @!P2 STS [UR7+0x8], R2 ;  /* 0x00000802ff00a988 */ /* 0x0007e40008000807 */
.L_x_27:
[----:B------:R-:W-:Y:S05]  /*0b40*/  BSYNC B2 ;  /* 0x0000000000027941 */ /* 0x000fea0003800000 */
.L_x_22:
[----:B------:R-:W-:Y:S05]  /*0b50*/  WARPSYNC.ALL ;  /* 0x0000000000007948 */ /* 0x000fea0003800000 */
[----:B------:R-:W-:-:S04]  /*0b60*/  UIADD3 UR23, UR4, 0x80, URZ ;  /* 0x0000008004177890 */ /* 0x000fc8000fffe03f */
[----:B------:R-:W-:-:S04]  /*0b70*/  UIADD3 UR22, UP0, UR23, UR24, URZ ;  /* 0x0000001817167290 */ /* 0x000fc8000ff1e03f */
[----:B------:R-:W-:Y:S01]  /*0b80*/  ULEA.HI.X.SX32 UR23, UR23, UR25, 0x1, UP0 ;  /* 0x0000001917177291 */ /* 0x000fe200080f0e3f */
[----:B------:R-:W-:Y:S11]  /*0b90*/  @P0 BRA `(.L_x_28) ;  /* 0x0000000000280947 */ /* 0x000ff60003800000 */
[----:B-123--:R-:W1:Y:S01]  /*0ba0*/  S2R R2, SR_LANEID ;  /* 0x0000000000027919 */ /* 0x00ee620000000000 */
[----:B------:R-:W-:Y:S05]  /*0bb0*/  WARPSYNC.ALL ;  /* 0x0000000000007948 */ /* 0x000fea0003800000 */
[----:B-1----:R-:W-:-:S05]  /*0bc0*/  IMAD.SHL.U32 R8, R2, 0x4, RZ ;  /* 0x0000000402087824 */ /* 0x002fca00078e00ff */
[----:B------:R-:W1:Y:S01]  /*0bd0*/  LDS R7, [R8+UR7] ;  /* 0x0000000708077984 */ /* 0x000e620008000800 */
[----:B------:R-:W-:-:S05]  /*0be0*/  IADD3 R2, P1, R8, UR22, RZ ;  /* 0x0000001608027c10 */ /* 0x000fca000ff3e0ff */
[----:B------:R-:W-:-:S05]  /*0bf0*/  IMAD.X R3, RZ, RZ, UR23, P1 ;  /* 0x00000017ff037e24 */ /* 0x000fca00088e06ff */
[----:B-1----:R4:W2:Y:S01]  /*0c00*/  ATOMG.E.EXCH.STRONG.GPU PT, RZ, [R2], R7 ;  /* 0x0000000702ff73a8 */ /* 0x0028a200041ee100 */
[----:B------:R-:W-:-:S04]  /*0c10*/  DEPBAR {5,4,3,2,1,0} ;  /* 0x0000003f0000791a */ /* 0x000fc80000000000 */
[----:B------:R4:W-:Y:S01]  /*0c20*/  UTMACCTL.IV [UR22] ;  /* 0x00000000160079b9 */ /* 0x0009e20008000000 */
[----:B------:R-:W-:Y:S01]  /*0c30*/  NOP ;  /* 0x0000000000007918 */ /* 0x000fe20000000000 */
.L_x_28:
[----:B------:R-:W-:Y:S05]  /*0c40*/  @P0 BRA `(.L_x_29) ;  /* 0x00000000000c0947 */ /* 0x000fea0003800000 */
[----:B------:R0:W-:Y:S01]  /*0c50*/  UTMACMDFLUSH ;  /* 0x00000000000079b7 */ /* 0x0001e20000000000 */
[----:B------:R-:W-:Y:S05]  /*0c60*/  @P0 BRA `(.L_x_29) ;  /* 0x0000000000040947 */ /* 0x000fea0003800000 */
[----:B------:R-:W-:-:S04]  /*0c70*/  DEPBAR.LE SB0, 0x0 ;  /* 0x000080000000791a */ /* 0x000fc80000000000 */
.L_x_29:
[----:B------:R-:W-:Y:S05]  /*0c80*/  WARPSYNC.ALL ;  /* 0x0000000000007948 */ /* 0x000fea0003800000 */
[----:B--2---:R-:W-:Y:S06]  /*0c90*/  BAR.SYNC.DEFER_BLOCKING 0x0 ;  /* 0x0000000000007b1d */ /* 0x004fec0000010000 */
[----:B------:R-:W-:Y:S02]  /*0ca0*/  BSSY B2, `(.L_x_30) ;  /* 0x000000b000027945 */ /* 0x000fe40003800000 */
[----:B------:R-:W-:Y:S06]  /*0cb0*/  BAR.SYNC.DEFER_BLOCKING 0x0 ;  /* 0x0000000000007b1d */ /* 0x000fec0000010000 */
[----:B------:R2:W-:Y:S01]  /*0cc0*/  @!P0 STS [R12], RZ ;  /* 0x000000ff0c008388 */ /* 0x0005e20000000800 */
[----:B------:R-:W-:Y:S01]  /*0cd0*/  NOP ;  /* 0x0000000000007918 */ /* 0x000fe20000000000 */
[----:B------:R-:W-:Y:S05]  /*0ce0*/  @P2 BRA `(.L_x_31) ;  /* 0x0000000000182947 */ /* 0x000fea0003800000 */
[----:B-1-34-:R-:W1:Y:S01]  /*0cf0*/  LDS R2, [UR7+0x8] ;  /* 0x00000807ff027984 */ /* 0x01ae620008000800 */
[----:B------:R-:W3:Y:S01]  /*0d00*/  LDC.64 R8, c[0x0][0x220] ;  /* 0x00008800ff087b82 */ /* 0x000ee20000000a00 */
[----:B------:R-:W-:Y:S02]  /*0d10*/  IMAD.MOV.U32 R3, RZ, RZ, 0x70 ;  /* 0x00000070ff037424 */ /* 0x000fe400078e00ff */
[----:B---3--:R3:W-:Y:S03]  /*0d20*/  STS.64 [UR7], R8 ;  /* 0x00000008ff007988 */ /* 0x0087e60008000a07 */
[----:B-1----:R-:W-:-:S05]  /*0d30*/  LOP3.LUT R2, R2, 0x10, R3, 0xd8, !PT ;  /* 0x0000001002027812 */ /* 0x002fca00078ed803 */
[----:B------:R3:W-:Y:S02]  /*0d40*/  STS [UR7+0x8], R2 ;  /* 0x00000802ff007988 */ /* 0x0007e40008000807 */
.L_x_31:
[----:B----4-:R-:W-:Y:S05]  /*0d50*/  BSYNC B2 ;  /* 0x0000000000027941 */ /* 0x010fea0003800000 */
.L_x_30:
[----:B------:R-:W-:Y:S04]  /*0d60*/  BSSY B3, `(.L_x_32) ;  /* 0x0000011000037945 */ /* 0x000fe80003800000 */
[----:B------:R-:W-:Y:S04]  /*0d70*/  BSSY B2, `(.L_x_33) ;  /* 0x000000e000027945 */ /* 0x000fe80003800000 */
[----:B------:R-:W-:Y:S05]  /*0d80*/  @P2 BRA `(.L_x_34) ;  /* 0x0000000000242947 */ /* 0x000fea0003800000 */
[----:B-1-3--:R-:W1:Y:S01]  /*0d90*/  LDS R2, [UR7+0x34] ;  /* 0x00003407ff027984 */ /* 0x00ae620008000800 */
[----:B------:R-:W-:-:S05]  /*0da0*/  IMAD.MOV.U32 R3, RZ, RZ, 0x3f000000 ;  /* 0x3f000000ff037424 */ /* 0x000fca00078e00ff */
[----:B-1----:R-:W-:-:S05]  /*0db0*/  LOP3.LUT R2, R2, 0xff000000, R3, 0xb8, !PT ;  /* 0xff00000002027812 */ /* 0x002fca00078eb803 */
[----:B------:R1:W-:Y:S01]  /*0dc0*/  STS [UR7+0x34], R2 ;  /* 0x00003402ff007988 */ /* 0x0003e20008000807 */
[----:B------:R-:W-:Y:S05]  /*0dd0*/  @P2 BRA `(.L_x_35) ;  /* 0x00000000001c2947 */ /* 0x000fea0003800000 */
[----:B-1----:R-:W1:Y:S01]  /*0de0*/  LDS R2, [UR7+0x38] ;  /* 0x00003807ff027984 */ /* 0x002e620008000800 */
[----:B------:R-:W-:-:S05]  /*0df0*/  IMAD.MOV.U32 R3, RZ, RZ, 0x7f ;  /* 0x0000007fff037424 */ /* 0x000fca00078e00ff */
[----:B-1----:R-:W-:-:S05]  /*0e00*/  LOP3.LUT R2, R2, 0xff, R3, 0xb8, !PT ;  /* 0x000000ff02027812 */ /* 0x002fca00078eb803 */
[----:B------:R4:W-:Y:S02]  /*0e10*/  STS [UR7+0x38], R2 ;  /* 0x00003802ff007988 */ /* 0x0009e40008000807 */
.L_x_34:
[----:B------:R-:W-:Y:S05]  /*0e20*/  @P2 BREAK B2 ;  /* 0x0000000000022942 */ /* 0x000fea0003800000 */
[----:B------:R-:W-:Y:S05]  /*0e30*/  @P2 BRA `(.L_x_36) ;  /* 0x00000000000c2947 */ /* 0x000fea0003800000 */
[----:B------:R1:W-:Y:S02]  /*0e40*/  STS [UR7+0x20], R5 ;  /* 0x00002005ff007988 */ /* 0x0003e40008000807 */
.L_x_35:
[----:B------:R-:W-:Y:S05]  /*0e50*/  BSYNC B2 ;  /* 0x0000000000027941 */ /* 0x000fea0003800000 */
.L_x_33:
[----:B------:R1:W-:Y:S02]  /*0e60*/  @!P2 STS [UR7+0x24], R4 ;  /* 0x00002404ff00a988 */ /* 0x0003e40008000807 */
.L_x_36:
[----:B------:R-:W-:Y:S05]  /*0e70*/  BSYNC B3 ;  /* 0x0000000000037941 */ /* 0x000fea0003800000 */
.L_x_32:
[----:B------:R-:W-:Y:S05]  /*0e80*/  WARPSYNC.ALL ;  /* 0x0000000000007948 */ /* 0x000fea0003800000 */
[----:B------:R-:W-:Y:S04]  /*0e90*/  BSSY B3, `(.L_x_37) ;  /* 0x000000e000037945 */ /* 0x000fe80003800000 */
[----:B------:R-:W-:Y:S05]  /*0ea0*/  @P2 BRA `(.L_x_38) ;  /* 0x0000000000302947 */ /* 0x000fea0003800000 */
[----:B------:R-:W5:Y:S01]  /*0eb0*/  LDS R3, [UR7+0x34] ;  /* 0x00003407ff037984 */ /* 0x000f620008000800 */
[----:B-1----:R-:W1:Y:S03]  /*0ec0*/  LDC.64 R4, c[0x0][0x248] ;  /* 0x00009200ff047b82 */ /* 0x002e660000000a00 */
[----:B---34-:R-:W3:Y:S01]  /*0ed0*/  LDS R2, [UR7+0x1c] ;  /* 0x00001c07ff027984 */ /* 0x018ee20008000800 */
[C---:B-1----:R-:W-:Y:S01]  /*0ee0*/  SHF.L.U64.HI R5, R4.reuse, 0x1, R5 ;  /* 0x0000000104057819 */ /* 0x042fe20000010205 */
[----:B------:R-:W-:-:S03]  /*0ef0*/  IMAD.SHL.U32 R4, R4, 0x2, RZ ;  /* 0x0000000204047824 */ /* 0x000fc600078e00ff */
[--C-:B------:R-:W-:Y:S02]  /*0f00*/  SHF.R.U32.HI R7, RZ, 0x4, R5.reuse ;  /* 0x00000004ff077819 */ /* 0x100fe40000011605 */
[----:B------:R-:W-:-:S05]  /*0f10*/  SHF.R.U64 R4, R4, 0x4, R5 ;  /* 0x0000000404047819 */ /* 0x000fca0000001205 */
[----:B------:R1:W-:Y:S01]  /*0f20*/  STS [UR7+0xc], R4 ;  /* 0x00000c04ff007988 */ /* 0x0003e20008000807 */
[----:B-----5:R-:W-:Y:S02]  /*0f30*/  LOP3.LUT R3, R3, 0x7, RZ, 0xb8, !PT ;  /* 0x0000000703037812 */ /* 0x020fe400078eb8ff */
[----:B---3--:R-:W-:-:S03]  /*0f40*/  LOP3.LUT R2, R2, 0xf, R7, 0xb8, !PT ;  /* 0x0000000f02027812 */ /* 0x008fc600078eb807 */
[----:B------:R1:W-:Y:S04]  /*0f50*/  STS [UR7+0x34], R3 ;  /* 0x00003403ff007988 */ /* 0x0003e80008000807 */
[----:B------:R1:W-:Y:S02]  /*0f60*/  STS [UR7+0x1c], R2 ;  /* 0x00001c02ff007988 */ /* 0x0003e40008000807 */
.L_x_38:
[----:B------:R-:W-:Y:S05]  /*0f70*/  BSYNC B3 ;  /* 0x0000000000037941 */ /* 0x000fea0003800000 */
.L_x_37:
[----:B------:R-:W-:Y:S04]  /*0f80*/  BSSY B3, `(.L_x_39) ;  /* 0x000001a000037945 */ /* 0x000fe80003800000 */
[----:B------:R-:W-:Y:S04]  /*0f90*/  BSSY B4, `(.L_x_40) ;  /* 0x0000015000047945 */ /* 0x000fe80003800000 */
[----:B------:R-:W-:Y:S05]  /*0fa0*/  @P2 BRA `(.L_x_41) ;  /* 0x0000000000202947 */ /* 0x000fea0003800000 */
[----:B-1-34-:R-:W1:Y:S02]  /*0fb0*/  LDS R2, [UR7+0x34] ;  /* 0x00003407ff027984 */ /* 0x01ae640008000800 */
[----:B-1----:R-:W-:-:S05]  /*0fc0*/  LOP3.LUT R2, R2, 0x38, RZ, 0xb8, !PT ;  /* 0x0000003802027812 */ /* 0x002fca00078eb8ff */
[----:B------:R1:W-:Y:S01]  /*0fd0*/  STS [UR7+0x34], R2 ;  /* 0x00003402ff007988 */ /* 0x0003e20008000807 */
[----:B------:R-:W-:Y:S05]  /*0fe0*/  @P2 BRA `(.L_x_42) ;  /* 0x0000000000202947 */ /* 0x000fea0003800000 */
[----:B-1----:R-:W1:Y:S01]  /*0ff0*/  LDS R2, [UR7+0x8] ;  /* 0x00000807ff027984 */ /* 0x002e620008000800 */
[----:B------:R-:W-:-:S05]  /*1000*/  IMAD.MOV.U32 R3, RZ, RZ, 0x780 ;  /* 0x00000780ff037424 */ /* 0x000fca00078e00ff */
[----:B-1----:R-:W-:-:S05]  /*1010*/  LOP3.LUT R2, R2, 0x300, R3, 0xd8, !PT ;  /* 0x0000030002027812 */ /* 0x002fca00078ed803 */
[----:B------:R1:W-:Y:S02]  /*1020*/  STS [UR7+0x8], R2 ;  /* 0x00000802ff007988 */ /* 0x0003e40008000807 */
.L_x_41:
[----:B------:R-:W-:Y:S05]  /*1030*/  @P2 BRA `(.L_x_43) ;  /* 0x0000000000282947 */ /* 0x000fea0003800000 */
[----:B-1-34-:R-:W1:Y:S02]  /*1040*/  LDS R2, [UR7+0x8] ;  /* 0x00000807ff027984 */ /* 0x01ae640008000800 */
[----:B-1----:R-:W-:-:S05]  /*1050*/  LOP3.LUT R2, R2, 0x1800, RZ, 0xb8, !PT ;  /* 0x0000180002027812 */ /* 0x002fca00078eb8ff */
[----:B------:R3:W-:Y:S02]  /*1060*/  STS [UR7+0x8], R2 ;  /* 0x00000802ff007988 */ /* 0x0007e40008000807 */
.L_x_42:
[----:B------:R-:W-:Y:S05]  /*1070*/  @P2 BREAK B4 ;  /* 0x0000000000042942 */ /* 0x000fea0003800000 */
[----:B------:R-:W-:Y:S05]  /*1080*/  @P2 BRA `(.L_x_44) ;  /* 0x0000000000242947 */ /* 0x000fea0003800000 */
[----:B-1-3--:R-:W1:Y:S01]  /*1090*/  LDS R2, [UR7+0x8] ;  /* 0x00000807ff027984 */ /* 0x00ae620008000800 */
[----:B------:R-:W-:-:S05]  /*10a0*/  IMAD.MOV.U32 R3, RZ, RZ, 0x6000 ;  /* 0x00006000ff037424 */ /* 0x000fca00078e00ff */
[----:B-1----:R-:W-:-:S04]  /*10b0*/  LOP3.LUT R2, R2, 0x6000, R3, 0xd8, !PT ;  /* 0x0000600002027812 */ /* 0x002fc800078ed803 */
[----:B------:R-:W-:-:S05]  /*10c0*/  LOP3.LUT R2, R2, 0x400000, RZ, 0xb8, !PT ;  /* 0x0040000002027812 */ /* 0x000fca00078eb8ff */
[----:B------:R1:W-:Y:S02]  /*10d0*/  STS [UR7+0x8], R2 ;  /* 0x00000802ff007988 */ /* 0x0003e40008000807 */
.L_x_43:
[----:B------:R-:W-:Y:S05]  /*10e0*/  BSYNC B4 ;  /* 0x0000000000047941 */ /* 0x000fea0003800000 */
.L_x_40:
[----:B-1-34-:R-:W1:Y:S02]  /*10f0*/  @!P2 LDS R2, [UR7+0x8] ;  /* 0x00000807ff02a984 */ /* 0x01ae640008000800 */
[----:B-1----:R-:W-:-:S05]  /*1100*/  @!P2 LOP3.LUT R2, R2, 0x8000, RZ, 0xb8, !PT ;  /* 0x000080000202a812 */ /* 0x002fca00078eb8ff */
[----:B------:R4:W-:Y:S02]  /*1110*/  @!P2 STS [UR7+0x8], R2 ;  /* 0x00000802ff00a988 */ /* 0x0009e40008000807 */
.L_x_44:
[----:B------:R-:W-:Y:S05]  /*1120*/  BSYNC B3 ;  /* 0x0000000000037941 */ /* 0x000fea0003800000 */
.L_x_39:
[----:B------:R-:W-:Y:S05]  /*1130*/  WARPSYNC.ALL ;  /* 0x0000000000007948 */ /* 0x000fea0003800000 */
[----:B------:R-:W-:Y:S01]  /*1140*/  UIADD3 UR4, UR4, 0x100, URZ ;  /* 0x0000010004047890 */ /* 0x000fe2000fffe03f */
[----:B------:R-:W-:Y:S01]  /*1150*/  ISETP.GE.AND P1, PT, R15, 0x1, PT ;  /* 0x000000010f00780c */ /* 0x000fe20003f26270 */
[----:B------:R-:W-:Y:S01]  /*1160*/  IMAD.MOV.U32 R24, RZ, RZ, RZ ;  /* 0x000000ffff187224 */ /* 0x000fe200078e00ff */
[----:B------:R-:W-:Y:S01]  /*1170*/  SHF.R.U32.HI R7, RZ, 0x5, R0 ;  /* 0x00000005ff077819 */ /* 0x000fe20000011600 */
[----:B------:R-:W-:-:S04]  /*1180*/  UIADD3 UR24, UP0, UR4, UR24, URZ ;  /* 0x0000001804187290 */ /* 0x000fc8000ff1e03f */
[----:B------:R-:W-:Y:S01]  /*1190*/  ULEA.HI.X.SX32 UR25, UR4, UR25, 0x1, UP0 ;  /* 0x0000001904197291 */ /* 0x000fe200080f0e3f */
[----:B------:R-:W-:Y:S11]  /*11a0*/  @P0 BRA `(.L_x_45) ;  /* 0x0000000000280947 */ /* 0x000ff60003800000 */
[----:B-1-34-:R-:W1:Y:S01]  /*11b0*/  S2R R2, SR_LANEID ;  /* 0x0000000000027919 */ /* 0x01ae620000000000 */
[----:B------:R-:W-:Y:S05]  /*11c0*/  WARPSYNC.ALL ;  /* 0x0000000000007948 */ /* 0x000fea0003800000 */
[----:B-1----:R-:W-:-:S05]  /*11d0*/  IMAD.SHL.U32 R4, R2, 0x4, RZ ;  /* 0x0000000402047824 */ /* 0x002fca00078e00ff */
[----:B------:R-:W1:Y:S01]  /*11e0*/  LDS R5, [R4+UR7] ;  /* 0x0000000704057984 */ /* 0x000e620008000800 */
[----:B------:R-:W-:-:S05]  /*11f0*/  IADD3 R2, P3, R4, UR24, RZ ;  /* 0x0000001804027c10 */ /* 0x000fca000ff7e0ff */
[----:B------:R-:W-:-:S05]  /*1200*/  IMAD.X R3, RZ, RZ, UR25, P3 ;  /* 0x00000019ff037e24 */ /* 0x000fca00098e06ff */
[----:B-1----:R1:W3:Y:S01]  /*1210*/  ATOMG.E.EXCH.STRONG.GPU PT, RZ, [R2], R5 ;  /* 0x0000000502ff73a8 */ /* 0x0022e200041ee100 */
[----:B------:R-:W-:-:S04]  /*1220*/  DEPBAR {5,4,3,2,1,0} ;  /* 0x0000003f0000791a */ /* 0x000fc80000000000 */
[----:B------:R1:W-:Y:S01]  /*1230*/  UTMACCTL.IV [UR24] ;  /* 0x00000000180079b9 */ /* 0x0003e20008000000 */
[----:B------:R-:W-:Y:S01]  /*1240*/  NOP ;  /* 0x0000000000007918 */ /* 0x000fe20000000000 */
.L_x_45:
[----:B------:R-:W-:Y:S05]  /*1250*/  @P0 BRA `(.L_x_46) ;  /* 0x00000000000c0947 */ /* 0x000fea0003800000 */
[----:B------:R0:W-:Y:S01]  /*1260*/  UTMACMDFLUSH ;  /* 0x00000000000079b7 */ /* 0x0001e20000000000 */
[----:B------:R-:W-:Y:S05]  /*1270*/  @P0 BRA `(.L_x_46) ;  /* 0x0000000000040947 */ /* 0x000fea0003800000 */
[----:B------:R-:W-:-:S04]  /*1280*/  DEPBAR.LE SB0, 0x0 ;  /* 0x000080000000791a */ /* 0x000fc80000000000 */
.L_x_46:
[----:B------:R-:W-:Y:S05]  /*1290*/  WARPSYNC.ALL ;  /* 0x0000000000007948 */ /* 0x000fea0003800000 */
[----:B---3--:R-:W-:Y:S01]  /*12a0*/  BAR.SYNC.DEFER_BLOCKING 0x0 ;  /* 0x0000000000007b1d */ /* 0x008fe20000010000 */
[----:B------:R-:W-:Y:S01]  /*12b0*/  R2UR UR26, R7 ;  /* 0x00000000071a72ca */ /* 0x000fe200000e0000 */
[----:B------:R-:W-:Y:S01]  /*12c0*/  USHF.L.U32 UR27, UR28, 0x8, URZ ;  /* 0x000000081c1b7899 */ /* 0x000fe2000800063f */
[----:B------:R-:W-:Y:S01]  /*12d0*/  IMAD.MOV.U32 R25, RZ, RZ, RZ ;  /* 0x000000ffff197224 */ /* 0x000fe200078e00ff */
[----:B------:R-:W-:Y:S02]  /*12e0*/  CS2R R26, SRZ ;  /* 0x00000000001a7805 */ /* 0x000fe4000001ff00 */
[----:B------:R-:W-:Y:S01]  /*12f0*/  CS2R R28, SRZ ;  /* 0x00000000001c7805 */ /* 0x000fe2000001ff00 */
[----:B------:R-:W-:Y:S01]  /*1300*/  VOTEU.ALL UP0, P2 ;  /* 0x00000000003f7886 */ /* 0x000fe20001000000 */
[----:B------:R-:W-:Y:S01]  /*1310*/  UMOV UR4, 0x1 ;  /* 0x0000000100047882 */ /* 0x000fe20000000000 */
[----:B------:R-:W-:Y:S01]  /*1320*/  VOTEU.ALL UP1, P2 ;  /* 0x00000000003f7886 */ /* 0x000fe20001020000 */
[----:B------:R-:W-:Y:S01]  /*1330*/  VOTEU.ALL UP2, P2 ;  /* 0x00000000003f7886 */ /* 0x000fe20001040000 */
[----:B------:R-:W-:Y:S01]  /*1340*/  CS2R R30, SRZ ;  /* 0x00000000001e7805 */ /* 0x000fe2000001ff00 */
[----:B------:R-:W-:-:S04]  /*1350*/  @!UP0 UIADD3 UR8, -UR4, 0x100000, URZ ;  /* 0x0010000004088890 */ /* 0x000fc8000fffe13f */
[----:B------:R-:W-:Y:S02]  /*1360*/  @!UP0 USHF.L.U32 UR9, UR8, 0xb, URZ ;  /* 0x0000000b08098899 */ /* 0x000fe4000800063f */
[----:B------:R-:W-:Y:S01]  /*1370*/  @!UP0 USHF.L.U32 UR8, UR8, 0x1, URZ ;  /* 0x0000000108088899 */ /* 0x000fe2000800063f */
        /* <DEDUP_REMOVED lines=9> */
[----:B------:R-:W-:Y:S01]  /*1410*/  VOTEU.ALL UP0, P2 ;  /* 0x00000000003f7886 */ /* 0x000fe20001000000 */
[----:B------:R-:W-:Y:S02]  /*1420*/  CS2R R38, SRZ ;  /* 0x0000000000267805 */ /* 0x000fe4000001ff00 */
[----:B------:R-:W-:Y:S02]  /*1430*/  CS2R R40, SRZ ;  /* 0x0000000000287805 */ /* 0x000fe4000001ff00 */
[----:B------:R-:W-:Y:S02]  /*1440*/  CS2R R42, SRZ ;  /* 0x00000000002a7805 */ /* 0x000fe4000001ff00 */
[----:B------:R-:W-:-:S02]  /*1450*/  CS2R R44, SRZ ;  /* 0x00000000002c7805 */ /* 0x000fc4000001ff00 */
[----:B------:R-:W-:Y:S02]  /*1460*/  CS2R R46, SRZ ;  /* 0x00000000002e7805 */ /* 0x000fe4000001ff00 */
[----:B------:R-:W-:Y:S01]  /*1470*/  CS2R R48, SRZ ;  /* 0x0000000000307805 */ /* 0x000fe2000001ff00 */
[----:B------:R-:W3:Y:S02]  /*1480*/  FENCE.VIEW.ASYNC.S ;  /* 0x00000000000073c6 */ /* 0x000ee40000000000 */
[----:B---3--:R-:W3:Y:S02]  /*1490*/  @!UP0 SYNCS.EXCH.64 URZ, [UR7+0x24000], UR8 ;  /* 0x02400008073f85b2 */ /* 0x008ee40008000100 */
[----:B---3--:R-:W-:Y:S01]  /*14a0*/  BAR.SYNC.DEFER_BLOCKING 0x0 ;  /* 0x0000000000007b1d */ /* 0x008fe20000010000 */
[----:B------:R-:W-:Y:S02]  /*14b0*/  CS2R R50, SRZ ;  /* 0x0000000000327805 */ /* 0x000fe4000001ff00 */
[----:B------:R-:W-:-:S02]  /*14c0*/  CS2R R52, SRZ ;  /* 0x0000000000347805 */ /* 0x000fc4000001ff00 */
[----:B------:R-:W-:Y:S02]  /*14d0*/  CS2R R54, SRZ ;  /* 0x0000000000367805 */ /* 0x000fe4000001ff00 */
[----:B------:R-:W-:Y:S02]  /*14e0*/  CS2R R56, SRZ ;  /* 0x0000000000387805 */ /* 0x000fe4000001ff00 */
[----:B------:R-:W-:Y:S02]  /*14f0*/  CS2R R58, SRZ ;  /* 0x00000000003a7805 */ /* 0x000fe4000001ff00 */
[----:B------:R-:W-:Y:S02]  /*1500*/  CS2R R60, SRZ ;  /* 0x00000000003c7805 */ /* 0x000fe4000001ff00 */
        /* <DEDUP_REMOVED lines=16> */
[----:B------:R-:W-:Y:S01]  /*1610*/  CS2R R94, SRZ ;  /* 0x00000000005e7805 */ /* 0x000fe2000001ff00 */
[----:B------:R3:W4:Y:S02]  /*1620*/  @!UP1 SYNCS.EXCH.64 URZ, [UR7+0x24008], UR10 ;  /* 0x0240080a073f95b2 */ /* 0x0007240008000100 */
[----:B----4-:R-:W-:Y:S01]  /*1630*/  BAR.SYNC.DEFER_BLOCKING 0x0 ;  /* 0x0000000000007b1d */ /* 0x010fe20000010000 */
        /* <DEDUP_REMOVED lines=9> */
[----:B------:R-:W-:Y:S01]  /*16d0*/  CS2R R114, SRZ ;  /* 0x0000000000727805 */ /* 0x000fe2000001ff00 */
[----:B---3--:R-:W-:Y:S01]  /*16e0*/  USHF.L.U32 UR11, UR29, 0x7, URZ ;  /* 0x000000071d0b7899 */ /* 0x008fe2000800063f */
        /* <DEDUP_REMOVED lines=12> */
[----:B------:R3:W4:Y:S01]  /*17b0*/  @!UP2 SYNCS.EXCH.64 URZ, [UR7+0x24010], UR4 ;  /* 0x02401004073fa5b2 */ /* 0x0007220008000100 */
[----:B------:R-:W-:Y:S02]  /*17c0*/  CS2R R140, SRZ ;  /* 0x00000000008c7805 */ /* 0x000fe4000001ff00 */
[----:B------:R-:W-:Y:S02]  /*17d0*/  CS2R R142, SRZ ;  /* 0x00000000008e7805 */ /* 0x000fe4000001ff00 */
[----:B------:R-:W-:Y:S02]  /*17e0*/  CS2R R144, SRZ ;  /* 0x0000000000907805 */ /* 0x000fe4000001ff00 */
[----:B------:R-:W-:-:S02]  /*17f0*/  CS2R R146, SRZ ;  /* 0x0000000000927805 */ /* 0x000fc4000001ff00 */
[----:B------:R-:W-:Y:S02]  /*1800*/  CS2R R148, SRZ ;  /* 0x0000000000947805 */ /* 0x000fe4000001ff00 */
[----:B------:R-:W-:Y:S01]  /*1810*/  CS2R R150, SRZ ;  /* 0x0000000000967805 */ /* 0x000fe2000001ff00 */
[----:B------:R-:W-:Y:S06]  /*1820*/  @!P1 BRA `(.L_x_47) ;  /* 0x0000000800289947 */ /* 0x000fec0003800000 */
        /* <DEDUP_REMOVED lines=63> */
[----:B------:R-:W-:Y:S01]  /*1c20*/  CS2R R150, SRZ ;  /* 0x0000000000967805 */ /* 0x000fe2000001ff00 */
[----:B---3--:R-:W-:Y:S01]  /*1c30*/  UMOV UR4, URZ ;  /* 0x0000003f00047c82 */ /* 0x008fe20008000000 */
[----:B------:R-:W-:-:S05]  /*1c40*/  UMOV UR10, URZ ;  /* 0x0000003f000a7c82 */ /* 0x000fca0008000000 */
.L_x_49:
[----:B----4-:R-:W-:Y:S01]  /*1c50*/  BAR.SYNC.DEFER_BLOCKING 0x0 ;  /* 0x0000000000007b1d */ /* 0x010fe20000010000 */
[----:B------:R-:W-:Y:S01]  /*1c60*/  ULEA UR30, UR4, UR7, 0x3 ;  /* 0x00000007041e7291 */ /* 0x000fe2000f8e183f */
[----:B-1----:R-:W-:Y:S01]  /*1c70*/  @!P2 IMAD.MOV.U32 R2, RZ, RZ, 0xc000 ;  /* 0x0000c000ff02a424 */ /* 0x002fe200078e00ff */
[----:B------:R-:W-:Y:S01]  /*1c80*/  ELECT P0, URZ, PT ;  /* 0x00000000003f782f */ /* 0x000fe20003800000 */
[----:B------:R-:W-:-:S03]  /*1c90*/  ULEA UR8, UR4, UR7, 0xe ;  /* 0x0000000704087291 */ /* 0x000fc6000f8e703f */
[----:B------:R-:W-:Y:S02]  /*1ca0*/  ISETP.LT.U32.AND P0, PT, R6, 0x20, P0 ;  /* 0x000000200600780c */ /* 0x000fe40000701070 */
[----:B------:R-:W-:Y:S01]  /*1cb0*/  ELECT P1, URZ, PT ;  /* 0x00000000003f782f */ /* 0x000fe20003820000 */
[----:B------:R-:W-:-:S03]  /*1cc0*/  UIADD3 UR8, UR8, 0x18000, URZ ;  /* 0x0001800008087890 */ /* 0x000fc6000fffe03f */
[----:B------:R-:W-:Y:S01]  /*1cd0*/  ISETP.LT.U32.AND P1, PT, R6, 0x80, P1 ;  /* 0x000000800600780c */ /* 0x000fe20000f21070 */
[----:B------:R-:W-:Y:S02]  /*1ce0*/  ULEA UR6, UR4, UR7, 0xf ;  /* 0x0000000704067291 */ /* 0x000fe4000f8e783f */
[----:B------:R-:W-:Y:S01]  /*1cf0*/  ULOP3.LUT UR14, UR26, 0x3, URZ, 0xc0, !UPT ;  /* 0x000000031a0e7892 */ /* 0x000fe2000f8ec03f */
[----:B------:R-:W-:Y:S01]  /*1d00*/  UMOV UR15, UR10 ;  /* 0x0000000a000f7c82 */ /* 0x000fe20008000000 */
[----:B------:R-:W-:Y:S02]  /*1d10*/  USHF.L.U32 UR5, UR26, 0x7, URZ ;  /* 0x000000071a057899 */ /* 0x000fe4000800063f */
[----:B------:R-:W-:Y:S01]  /*1d20*/  VOTEU.ANY UP0, P0 ;  /* 0x00000000003f7886 */ /* 0x000fe20000000100 */
[----:B------:R-:W-:Y:S01]  /*1d30*/  VOTEU.ANY UP2, P0 ;  /* 0x00000000003f7886 */ /* 0x000fe20000040100 */
[----:B------:R-:W-:Y:S01]  /*1d40*/  ULEA UR12, UR14, UR6, 0xd ;  /* 0x000000060e0c7291 */ /* 0x000fe2000f8e683f */
[----:B------:R1:W-:Y:S02]  /*1d50*/  @!P2 SYNCS.ARRIVE.TRANS64 RZ, [UR30+0x24000], R2 ;  /* 0x02400002ffffa9a7 */ /* 0x0003e4000800001e */
[----:B------:R-:W-:Y:S01]  /*1d60*/  @UP0 UIADD3 UR9, UR30, 0x24000, URZ ;  /* 0x000240001e090890 */ /* 0x000fe2000fffe03f */
[----:B------:R-:W-:Y:S01]  /*1d70*/  @UP0 UMOV UR16, UR20 ;  /* 0x0000001400100c82 */ /* 0x000fe20008000000 */
[----:B------:R-:W-:Y:S01]  /*1d80*/  @UP0 UMOV UR17, UR21 ;  /* 0x0000001500110c82 */ /* 0x000fe20008000000 */
[----:B------:R-:W-:Y:S01]  /*1d90*/  BAR.SYNC.DEFER_BLOCKING 0x0 ;  /* 0x0000000000007b1d */ /* 0x000fe20000010000 */
[----:B------:R-:W-:Y:S01]  /*1da0*/  ULEA UR14, UR14, UR27, 0x6 ;  /* 0x0000001b0e0e7291 */ /* 0x000fe2000f8e303f */
[----:B-1----:R-:W-:Y:S01]  /*1db0*/  SHF.L.U32 R2, R13, 0x1f, RZ ;  /* 0x0000001f0d027819 */ /* 0x002fe200000006ff */
[----:B------:R-:W-:-:S03]  /*1dc0*/  ULOP3.LUT UR5, UR5, 0x200, URZ, 0xc0, !UPT ;  /* 0x0000020005057892 */ /* 0x000fc6000f8ec03f */
[----:B------:R-:W-:Y:S01]  /*1dd0*/  VOTEU.ANY UP1, P1 ;  /* 0x00000000003f7886 */ /* 0x000fe20000820100 */
[----:B------:R-:W-:Y:S01]  /*1de0*/  VOTEU.ANY UP3, P1 ;  /* 0x00000000003f7886 */ /* 0x000fe20000860100 */
[----:B------:R-:W-:Y:S02]  /*1df0*/  USHF.R.U32.HI UR6, URZ, 0x4, UR6 ;  /* 0x000000043f067899 */ /* 0x000fe40008011606 */
[----:B------:R-:W-:Y:S02]  /*1e00*/  ULEA.HI UR5, UR8, UR5, URZ, 0x1c ;  /* 0x0000000508057291 */ /* 0x000fe4000f8fe03f */
[----:B------:R-:W-:Y:S01]  /*1e10*/  @UP1 UIADD3 UR13, UR30, 0x24000, URZ ;  /* 0x000240001e0d1890 */ /* 0x000fe2000fffe03f */
[----:B------:R-:W-:Y:S01]  /*1e20*/  @UP1 UMOV UR18, UR22 ;  /* 0x0000001600121c82 */ /* 0x000fe20008000000 */
[----:B------:R-:W-:Y:S01]  /*1e30*/  @UP1 UMOV UR19, UR23 ;  /* 0x0000001700131c82 */ /* 0x000fe20008000000 */
[----:B------:R-:W-:Y:S01]  /*1e40*/  USGXT.U32 UR6, UR6, 0xe ;  /* 0x0000000e0606789a */ /* 0x000fe20008000000 */
[----:B------:R1:W-:Y:S01]  /*1e50*/  @UP2 UTMALDG.2D [UR8], [UR16] ;  /* 0x00000008100025b4 */ /* 0x0003e20008008000 */
[----:B------:R3:W-:Y:S06]  /*1e60*/  MEMBAR.ALL.CTA ;  /* 0x0000000000007992 */ /* 0x0007ec0000008000 */
[----:B---3--:R-:W3:Y:S01]  /*1e70*/  FENCE.VIEW.ASYNC.S ;  /* 0x00000000000073c6 */ /* 0x008ee20000000000 */
[----:B-1----:R-:W-:-:S02]  /*1e80*/  ULOP3.LUT UR16, UR5, 0x3fff, URZ, 0xc0, !UPT ;  /* 0x00003fff05107892 */ /* 0x002fc4000f8ec03f */
[----:B------:R-:W-:Y:S01]  /*1e90*/  ULOP3.LUT UR5, UR6, 0x2000000, URZ, 0xfc, !UPT ;  /* 0x0200000006057892 */ /* 0x000fe2000f8efc3f */
[----:B------:R-:W-:Y:S01]  /*1ea0*/  UMOV UR17, 0x40000040 ;  /* 0x4000004000117882 */ /* 0x000fe20000000000 */
[----:B---3--:R-:W-:Y:S06]  /*1eb0*/  BAR.SYNC.DEFER_BLOCKING 0x0 ;  /* 0x0000000000007b1d */ /* 0x008fec0000010000 */
[----:B------:R1:W-:Y:S02]  /*1ec0*/  @UP3 UTMALDG.2D [UR12], [UR18] ;  /* 0x0000000c120035b4 */ /* 0x0003e40008008000 */
[----:B------:R-:W-:Y:S06]  /*1ed0*/  BAR.SYNC.DEFER_BLOCKING 0x0 ;  /* 0x0000000000007b1d */ /* 0x000fec0000010000 */
[----:B-1----:R-:W-:Y:S01]  /*1ee0*/  UMOV UR18, UR5 ;  /* 0x0000000500127c82 */ /* 0x002fe20008000000 */
[----:B------:R-:W-:Y:S01]  /*1ef0*/  UMOV UR19, 0x40000040 ;  /* 0x4000004000137882 */ /* 0x000fe20000000000 */
[----:B------:R-:W1:Y:S02]  /*1f00*/  SYNCS.PHASECHK.TRANS64.TRYWAIT P0, [UR30+0x24000], R2 ;  /* 0x02400002ff0075a7 */ /* 0x000e64000800015e */
[----:B-1----:R-:W-:Y:S05]  /*1f10*/  @!P0 BRA `(.L_x_48) ;  /* 0x0000000800488947 */ /* 0x002fea0003800000 */
.L_x_50:
[----:B------:R-:W-:Y:S02]  /*1f20*/  WARPGROUP.DEPBAR.LE gsb0, 0x0 ;  /* 0x00008000000079c5 */ /* 0x000fe40000010000 */
[----:B------:R-:W-:Y:S01]  /*1f30*/  WARPGROUP.ARRIVE ;  /* 0x00000000000079c5 */ /* 0x000fe20000000000 */
[----:B------:R-:W-:Y:S01]  /*1f40*/  UIADD3 UR14, UP1, UR6, 0x2000080, URZ ;  /* 0x02000080060e7890 */ /* 0x000fe2000ff3e03f */
[----:B------:R-:W1:Y:S01]  /*1f50*/  LDC R2, c[0x0][0x230] ;  /* 0x00008c00ff027b82 */ /* 0x000e620000000800 */
[----:B------:R-:W-:Y:S01]  /*1f60*/  UIADD3 UR12, UP0, UR16, 0x2, URZ ;  /* 0x00000002100c7890 */ /* 0x000fe2000ff1e03f */
[----:B------:R-:W-:Y:S02]  /*1f70*/  UMOV UR5, URZ ;  /* 0x0000003f00057c82 */ /* 0x000fe40008000000 */
[----:B------:R-:W-:Y:S01]  /*1f80*/  HGMMA.64x256x16.F32 R24, gdesc[UR16].tnspB, R24 ;  /* 0x43e00000101879f0 */ /* 0x000fe20008700818 */
[----:B------:R-:W-:Y:S01]  /*1f90*/  UMOV UR6, URZ ;  /* 0x0000003f00067c82 */ /* 0x000fe20008000000 */
[----:B------:R-:W-:-:S02]  /*1fa0*/  UIADD3.X UR13, UR5, 0x40000040, URZ, UP0, !UPT ;  /* 0x40000040050d7890 */ /* 0x000fc400087fe43f */
[----:B------:R-:W-:Y:S02]  /*1fb0*/  UIADD3.X UR15, UR6, 0x40000040, URZ, UP1, !UPT ;  /* 0x40000040060f7890 */ /* 0x000fe40008ffe43f */
[----:B------:R-:W-:Y:S02]  /*1fc0*/  UIADD3.64 UR16, UR12, 0x2, URZ ;  /* 0x000000020c107897 */ /* 0x000fe4000fffe03f */
[----:B------:R-:W-:Y:S02]  /*1fd0*/  UIADD3.64 UR18, UR14, 0x80, URZ ;  /* 0x000000800e127897 */ /* 0x000fe4000fffe03f */
[----:B------:R-:W-:Y:S02]  /*1fe0*/  UIADD3 UR10, UR10, 0x40, URZ ;  /* 0x000000400a0a7890 */ /* 0x000fe4000fffe03f */
[----:B------:R-:W-:-:S04]  /*1ff0*/  UIADD3 UR4, UR4, 0x1, URZ ;  /* 0x0000000104047890 */ /* 0x000fc8000fffe03f */
[----:B------:R-:W-:Y:S01]  /*2000*/  UISETP.NE.U32.AND UP0, UPT, UR4, 0x3, UPT ;  /* 0x000000030400788c */ /* 0x000fe2000bf05070 */
[----:B-1----:R-:W-:-:S03]  /*2010*/  ISETP.LE.AND P0, PT, R2, UR10, PT ;  /* 0x0000000a02007c0c */ /* 0x002fc6000bf03270 */
[----:B------:R-:W-:Y:S02]  /*2020*/  USEL UR5, URZ, 0x1, UP0 ;  /* 0x000000013f057887 */ /* 0x000fe40008000000 */
[----:B------:R-:W-:-:S04]  /*2030*/  USEL UR4, UR4, URZ, UP0 ;  /* 0x0000003f04047287 */ /* 0x000fc80008000000 */
[----:B------:R-:W-:Y:S02]  /*2040*/  LOP3.LUT R13, R13, UR5, RZ, 0x3c, !PT ;  /* 0x000000050d0d7c12 */ /* 0x000fe4000f8e3cff */
[----:B------:R-:W-:Y:S01]  /*2050*/  HGMMA.64x256x16.F32 R24, gdesc[UR12].tnspB, R24 ;  /* 0x43e000000c1879f0 */ /* 0x000fe20008700818 */
[----:B------:R-:W-:Y:S02]  /*2060*/  UIADD3.64 UR14, UR14, 0x100, URZ ;  /* 0x000001000e0e7897 */ /* 0x000fe4000fffe03f */
[----:B------:R-:W-:-:S15]  /*2070*/  UIADD3.64 UR12, UR12, 0x4, URZ ;  /* 0x000000040c0c7897 */ /* 0x000fde000fffe03f */
[----:B------:R-:W-:-:S10]  /*2080*/  NOP ;  /* 0x0000000000007918 */ /* 0x000fd40000000000 */
[----:B------:R-:W-:-:S15]  /*2090*/  HGMMA.64x256x16.F32 R24, gdesc[UR16].tnspB, R24 ;  /* 0x43e00000101879f0 */ /* 0x000fde0008700818 */
[----:B------:R-:W-:-:S13]  /*20a0*/  NOP ;  /* 0x0000000000007918 */ /* 0x000fda0000000000 */
[----:B------:R-:W-:Y:S01]  /*20b0*/  HGMMA.64x256x16.F32 R24, gdesc[UR12].tnspB, R24, gsb0 ;  /* 0x43e000000c1879f0 */ /* 0x000fe20008000818 */
[----:B------:R-:W-:Y:S05]  /*20c0*/  @!P0 BRA `(.L_x_49) ;  /* 0xfffffff800e08947 */ /* 0x000fea000383ffff */
.L_x_47:
[----:B------:R-:W-:Y:S02]  /*20d0*/  WARPGROUP.DEPBAR.LE gsb0, 0x0 ;  /* 0x00008000000079c5 */ /* 0x000fe40000010000 */
[----:B----4-:R-:W-:Y:S01]  /*20e0*/  BAR.SYNC.DEFER_BLOCKING 0x0 ;  /* 0x0000000000007b1d */ /* 0x010fe20000010000 */
[C---:B-1----:R-:W-:Y:S01]  /*20f0*/  IMAD.SHL.U32 R2, R0.reuse, 0x80, RZ ;  /* 0x0000008000027824 */ /* 0x042fe200078e00ff */
[----:B------:R-:W-:Y:S01]  /*2100*/  F2FP.F16.F32.PACK_AB R24, R25, R24 ;  /* 0x000000181918723e */ /* 0x000fe200000000ff */
[----:B------:R-:W-:Y:S01]  /*2110*/  IMAD.SHL.U32 R3, R0, 0x10, RZ ;  /* 0x0000001000037824 */ /* 0x000fe200078e00ff */
[----:B------:R-:W-:Y:S02]  /*2120*/  F2FP.F16.F32.PACK_AB R25, R27, R26 ;  /* 0x0000001a1b19723e */ /* 0x000fe400000000ff */
[----:B------:R-:W-:Y:S02]  /*2130*/  ELECT P0, URZ, PT ;  /* 0x00000000003f782f */ /* 0x000fe40003800000 */
[----:B------:R-:W-:Y:S01]  /*2140*/  LOP3.LUT R2, R2, 0x780, RZ, 0xc0, !PT ;  /* 0x0000078002027812 */ /* 0x000fe200078ec0ff */
[----:B------:R-:W-:Y:S01]  /*2150*/  ULOP3.LUT UR26, UR26, 0x3, URZ, 0xc0, !UPT ;  /* 0x000000031a1a7892 */ /* 0x000fe2000f8ec03f */
[----:B------:R-:W-:Y:S01]  /*2160*/  F2FP.F16.F32.PACK_AB R56, R57, R56 ;  /* 0x000000383938723e */ /* 0x000fe200000000ff */
[----:B------:R-:W-:Y:S01]  /*2170*/  UMOV UR10, UR11 ;  /* 0x0000000b000a7c82 */ /* 0x000fe20008000000 */
[----:B------:R-:W-:Y:S01]  /*2180*/  LOP3.LUT R3, R2, 0x70, R3, 0xf8, !PT ;  /* 0x0000007002037812 */ /* 0x000fe200078ef803 */
[----:B------:R-:W-:Y:S01]  /*2190*/  ULEA UR8, UR26, UR7, 0xe ;  /* 0x000000071a087291 */ /* 0x000fe2000f8e703f */
[----:B------:R-:W-:Y:S01]  /*21a0*/  F2FP.F16.F32.PACK_AB R26, R29, R28 ;  /* 0x0000001c1d1a723e */ /* 0x000fe200000000ff */
[----:B------:R-:W-:Y:S01]  /*21b0*/  ULEA UR9, UR26, UR27, 0x6 ;  /* 0x0000001b1a097291 */ /* 0x000fe2000f8e303f */
[----:B------:R-:W-:Y:S01]  /*21c0*/  LOP3.LUT R3, R3, 0x10, R0, 0x78, !PT ;  /* 0x0000001003037812 */ /* 0x000fe200078e7800 */
[----:B------:R-:W-:Y:S01]  /*21d0*/  IMAD.SHL.U32 R0, R0, 0x40, RZ ;  /* 0x0000004000007824 */ /* 0x000fe200078e00ff */
[----:B------:R-:W-:-:S02]  /*21e0*/  F2FP.F16.F32.PACK_AB R27, R31, R30 ;  /* 0x0000001e1f1b723e */ /* 0x000fc400000000ff */
[----:B------:R-:W-:Y:S02]  /*21f0*/  F2FP.F16.F32.PACK_AB R57, R59, R58 ;  /* 0x0000003a3b39723e */ /* 0x000fe400000000ff */
[----:B------:R-:W-:Y:S02]  /*2200*/  LOP3.LUT R0, R3, 0x3800, R0, 0xf8, !PT ;  /* 0x0000380003007812 */ /* 0x000fe400078ef800 */
[----:B------:R-:W-:Y:S01]  /*2210*/  F2FP.F16.F32.PACK_AB R88, R89, R88 ;  /* 0x000000585958723e */ /* 0x000fe200000000ff */
[----:B------:R-:W1:Y:S02]  /*2220*/  @!P2 SYNCS.CCTL.IV [UR7+0x24000] ;  /* 0x02400000ff00a9b1 */ /* 0x000e640008000007 */
[----:B-1----:R-:W-:Y:S01]  /*2230*/  BAR.SYNC.DEFER_BLOCKING 0x0 ;  /* 0x0000000000007b1d */ /* 0x002fe20000010000 */
[C---:B------:R-:W-:Y:S01]  /*2240*/  LOP3.LUT R3, R0.reuse, 0x20, RZ, 0x3c, !PT ;  /* 0x0000002000037812 */ /* 0x040fe200078e3cff */
[----:B------:R-:W-:Y:S01]  /*2250*/  VIADD R2, R0, UR7 ;  /* 0x0000000700027c36 */ /* 0x000fe20008000000 */
[----:B------:R-:W-:-:S02]  /*2260*/  F2FP.F16.F32.PACK_AB R58, R61, R60 ;  /* 0x0000003c3d3a723e */ /* 0x000fc400000000ff */
[----:B------:R-:W-:Y:S01]  /*2270*/  F2FP.F16.F32.PACK_AB R59, R63, R62 ;  /* 0x0000003e3f3b723e */ /* 0x000fe200000000ff */
[----:B------:R-:W-:Y:S01]  /*2280*/  VIADD R3, R3, UR7 ;  /* 0x0000000703037c36 */ /* 0x000fe20008000000 */
[----:B------:R-:W-:Y:S02]  /*2290*/  F2FP.F16.F32.PACK_AB R89, R91, R90 ;  /* 0x0000005a5b59723e */ /* 0x000fe400000000ff */
[----:B------:R-:W-:Y:S02]  /*22a0*/  F2FP.F16.F32.PACK_AB R120, R121, R120 ;  /* 0x000000787978723e */ /* 0x000fe400000000ff */
[----:B------:R-:W-:Y:S02]  /*22b0*/  F2FP.F16.F32.PACK_AB R32, R33, R32 ;  /* 0x000000202120723e */ /* 0x000fe400000000ff */
[----:B------:R-:W-:Y:S02]  /*22c0*/  F2FP.F16.F32.PACK_AB R90, R93, R92 ;  /* 0x0000005c5d5a723e */ /* 0x000fe400000000ff */
[----:B------:R-:W-:-:S02]  /*22d0*/  F2FP.F16.F32.PACK_AB R91, R95, R94 ;  /* 0x0000005e5f5b723e */ /* 0x000fc400000000ff */
[----:B------:R-:W-:Y:S02]  /*22e0*/  F2FP.F16.F32.PACK_AB R121, R123, R122 ;  /* 0x0000007a7b79723e */ /* 0x000fe400000000ff */
[----:B------:R-:W-:Y:S02]  /*22f0*/  F2FP.F16.F32.PACK_AB R33, R35, R34 ;  /* 0x000000222321723e */ /* 0x000fe400000000ff */
[----:B------:R-:W-:Y:S02]  /*2300*/  F2FP.F16.F32.PACK_AB R64, R65, R64 ;  /* 0x000000404140723e */ /* 0x000fe400000000ff */
[----:B------:R-:W-:Y:S01]  /*2310*/  F2FP.F16.F32.PACK_AB R122, R125, R124 ;  /* 0x0000007c7d7a723e */ /* 0x000fe200000000ff */
[----:B------:R-:W1:Y:S02]  /*2320*/  @!P2 SYNCS.CCTL.IV [UR7+0x24008] ;  /* 0x02400800ff00a9b1 */ /* 0x000e640008000007 */
[----:B-1----:R-:W-:Y:S01]  /*2330*/  BAR.SYNC.DEFER_BLOCKING 0x0 ;  /* 0x0000000000007b1d */ /* 0x002fe20000010000 */
[----:B------:R-:W-:-:S02]  /*2340*/  F2FP.F16.F32.PACK_AB R123, R127, R126 ;  /* 0x0000007e7f7b723e */ /* 0x000fc400000000ff */
[----:B------:R-:W-:Y:S02]  /*2350*/  LOP3.LUT R4, R0, 0x40, RZ, 0x3c, !PT ;  /* 0x0000004000047812 */ /* 0x000fe400078e3cff */
[----:B------:R-:W-:Y:S02]  /*2360*/  F2FP.F16.F32.PACK_AB R34, R37, R36 ;  /* 0x000000242522723e */ /* 0x000fe400000000ff */
[----:B------:R-:W-:Y:S01]  /*2370*/  F2FP.F16.F32.PACK_AB R35, R39, R38 ;  /* 0x000000262723723e */ /* 0x000fe200000000ff */
[----:B------:R-:W-:Y:S01]  /*2380*/  VIADD R4, R4, UR7 ;  /* 0x0000000704047c36 */ /* 0x000fe20008000000 */
[----:B------:R-:W-:Y:S02]  /*2390*/  F2FP.F16.F32.PACK_AB R65, R67, R66 ;  /* 0x000000424341723e */ /* 0x000fe400000000ff */
[----:B------:R-:W-:Y:S02]  /*23a0*/  F2FP.F16.F32.PACK_AB R96, R97, R96 ;  /* 0x000000606160723e */ /* 0x000fe400000000ff */
[----:B------:R-:W-:-:S02]  /*23b0*/  F2FP.F16.F32.PACK_AB R66, R69, R68 ;  /* 0x000000444542723e */ /* 0x000fc400000000ff */
[----:B------:R-:W-:Y:S02]  /*23c0*/  F2FP.F16.F32.PACK_AB R67, R71, R70 ;  /* 0x000000464743723e */ /* 0x000fe400000000ff */
[----:B------:R-:W-:Y:S02]  /*23d0*/  F2FP.F16.F32.PACK_AB R97, R99, R98 ;  /* 0x000000626361723e */ /* 0x000fe400000000ff */
[----:B------:R-:W-:Y:S02]  /*23e0*/  F2FP.F16.F32.PACK_AB R128, R129, R128 ;  /* 0x000000808180723e */ /* 0x000fe400000000ff */
[----:B------:R-:W-:Y:S02]  /*23f0*/  F2FP.F16.F32.PACK_AB R40, R41, R40 ;  /* 0x000000282928723e */ /* 0x000fe400000000ff */
[----:B------:R-:W-:Y:S01]  /*2400*/  F2FP.F16.F32.PACK_AB R98, R101, R100 ;  /* 0x000000646562723e */ /* 0x000fe200000000ff */
[----:B------:R-:W1:Y:S02]  /*2410*/  @!P2 SYNCS.CCTL.IV [UR7+0x24010] ;  /* 0x02401000ff00a9b1 */ /* 0x000e640008000007 */
[----:B-1----:R-:W-:Y:S01]  /*2420*/  STSM.16.M88.4 [R2], R24 ;  /* 0x0000001802007844 */ /* 0x002fe20000000200 */
[----:B------:R-:W-:-:S02]  /*2430*/  F2FP.F16.F32.PACK_AB R99, R103, R102 ;  /* 0x000000666763723e */ /* 0x000fc400000000ff */
[----:B------:R-:W-:Y:S01]  /*2440*/  F2FP.F16.F32.PACK_AB R129, R131, R130 ;  /* 0x000000828381723e */ /* 0x000fe200000000ff */
[----:B------:R-:W-:Y:S01]  /*2450*/  STSM.16.M88.4 [R2+0x4000], R56 ;  /* 0x0040003802007844 */ /* 0x000fe20000000200 */
[----:B------:R-:W-:Y:S02]  /*2460*/  F2FP.F16.F32.PACK_AB R41, R43, R42 ;  /* 0x0000002a2b29723e */ /* 0x000fe400000000ff */
[----:B------:R-:W-:Y:S01]  /*2470*/  F2FP.F16.F32.PACK_AB R72, R73, R72 ;  /* 0x000000484948723e */ /* 0x000fe200000000ff */
[----:B------:R-:W-:Y:S01]  /*2480*/  STSM.16.M88.4 [R2+0x8000], R88 ;  /* 0x0080005802007844 */ /* 0x000fe20000000200 */
[----:B------:R-:W-:Y:S02]  /*2490*/  F2FP.F16.F32.PACK_AB R130, R133, R132 ;  /* 0x000000848582723e */ /* 0x000fe400000000ff */
[----:B------:R-:W-:Y:S01]  /*24a0*/  F2FP.F16.F32.PACK_AB R131, R135, R134 ;  /* 0x000000868783723e */ /* 0x000fe200000000ff */
[----:B------:R-:W-:Y:S01]  /*24b0*/  STSM.16.M88.4 [R2+0xc000], R120 ;  /* 0x00c0007802007844 */ /* 0x000fe20000000200 */
[----:B------:R-:W-:-:S02]  /*24c0*/  LOP3.LUT R0, R0, 0x60, RZ, 0x3c, !PT ;  /* 0x0000006000007812 */ /* 0x000fc400078e3cff */
[----:B------:R-:W-:Y:S01]  /*24d0*/  F2FP.F16.F32.PACK_AB R42, R45, R44 ;  /* 0x0000002c2d2a723e */ /* 0x000fe200000000ff */
[----:B------:R-:W-:Y:S01]  /*24e0*/  STSM.16.M88.4 [R3], R32 ;  /* 0x0000002003007844 */ /* 0x000fe20000000200 */
[----:B------:R-:W-:Y:S01]  /*24f0*/  F2FP.F16.F32.PACK_AB R43, R47, R46 ;  /* 0x0000002e2f2b723e */ /* 0x000fe200000000ff */
[----:B------:R-:W-:Y:S01]  /*2500*/  VIADD R0, R0, UR7 ;  /* 0x0000000700007c36 */ /* 0x000fe20008000000 */
[----:B------:R-:W-:Y:S01]  /*2510*/  F2FP.F16.F32.PACK_AB R73, R75, R74 ;  /* 0x0000004a4b49723e */ /* 0x000fe200000000ff */
[----:B------:R-:W-:Y:S01]  /*2520*/  STSM.16.M88.4 [R3+0x4000], R64 ;  /* 0x0040004003007844 */ /* 0x000fe20000000200 */
[----:B------:R-:W-:Y:S02]  /*2530*/  F2FP.F16.F32.PACK_AB R104, R105, R104 ;  /* 0x000000686968723e */ /* 0x000fe400000000ff */
[----:B------:R-:W-:Y:S01]  /*2540*/  F2FP.F16.F32.PACK_AB R74, R77, R76 ;  /* 0x0000004c4d4a723e */ /* 0x000fe200000000ff */
[----:B------:R-:W-:Y:S01]  /*2550*/  STSM.16.M88.4 [R3+0x8000], R96 ;  /* 0x0080006003007844 */ /* 0x000fe20000000200 */
[----:B------:R-:W-:-:S02]  /*2560*/  F2FP.F16.F32.PACK_AB R75, R79, R78 ;  /* 0x0000004e4f4b723e */ /* 0x000fc400000000ff */
[----:B------:R-:W-:Y:S01]  /*2570*/  F2FP.F16.F32.PACK_AB R105, R107, R106 ;  /* 0x0000006a6b69723e */ /* 0x000fe200000000ff */
[----:B------:R-:W-:Y:S01]  /*2580*/  STSM.16.M88.4 [R3+0xc000], R128 ;  /* 0x00c0008003007844 */ /* 0x000fe20000000200 */
[----:B------:R-:W-:Y:S02]  /*2590*/  F2FP.F16.F32.PACK_AB R136, R137, R136 ;  /* 0x000000888988723e */ /* 0x000fe400000000ff */
[----:B------:R-:W-:Y:S01]  /*25a0*/  F2FP.F16.F32.PACK_AB R48, R49, R48 ;  /* 0x000000303130723e */ /* 0x000fe200000000ff */
[----:B------:R-:W-:Y:S01]  /*25b0*/  STSM.16.M88.4 [R4], R40 ;  /* 0x0000002804007844 */ /* 0x000fe20000000200 */
[----:B------:R-:W-:Y:S02]  /*25c0*/  F2FP.F16.F32.PACK_AB R106, R109, R108 ;  /* 0x0000006c6d6a723e */ /* 0x000fe400000000ff */
[----:B------:R-:W-:Y:S01]  /*25d0*/  F2FP.F16.F32.PACK_AB R107, R111, R110 ;  /* 0x0000006e6f6b723e */ /* 0x000fe200000000ff */
[----:B------:R-:W-:Y:S01]  /*25e0*/  STSM.16.M88.4 [R4+0x4000], R72 ;  /* 0x0040004804007844 */ /* 0x000fe20000000200 */
[----:B------:R-:W-:-:S02]  /*25f0*/  F2FP.F16.F32.PACK_AB R137, R139, R138 ;  /* 0x0000008a8b89723e */ /* 0x000fc400000000ff */
[----:B------:R-:W-:Y:S01]  /*2600*/  F2FP.F16.F32.PACK_AB R49, R51, R50 ;  /* 0x000000323331723e */ /* 0x000fe200000000ff */
[----:B------:R-:W-:Y:S01]  /*2610*/  STSM.16.M88.4 [R4+0x8000], R104 ;  /* 0x0080006804007844 */ /* 0x000fe20000000200 */
[----:B------:R-:W-:Y:S02]  /*2620*/  F2FP.F16.F32.PACK_AB R80, R81, R80 ;  /* 0x000000505150723e */ /* 0x000fe400000000ff */
[----:B------:R-:W-:Y:S02]  /*2630*/  F2FP.F16.F32.PACK_AB R138, R141, R140 ;  /* 0x0000008c8d8a723e */ /* 0x000fe400000000ff */
[----:B------:R-:W-:Y:S02]  /*2640*/  F2FP.F16.F32.PACK_AB R139, R143, R142 ;  /* 0x0000008e8f8b723e */ /* 0x000fe400000000ff */
[----:B------:R-:W-:Y:S02]  /*2650*/  F2FP.F16.F32.PACK_AB R50, R53, R52 ;  /* 0x000000343532723e */ /* 0x000fe400000000ff */
[----:B------:R-:W-:Y:S01]  /*2660*/  F2FP.F16.F32.PACK_AB R51, R55, R54 ;  /* 0x000000363733723e */ /* 0x000fe200000000ff */
[----:B------:R-:W-:Y:S01]  /*2670*/  STSM.16.M88.4 [R4+0xc000], R136 ;  /* 0x00c0008804007844 */ /* 0x000fe20000000200 */
[----:B------:R-:W-:-:S02]  /*2680*/  F2FP.F16.F32.PACK_AB R81, R83, R82 ;  /* 0x000000525351723e */ /* 0x000fc400000000ff */
[----:B------:R-:W-:Y:S01]  /*2690*/  F2FP.F16.F32.PACK_AB R112, R113, R112 ;  /* 0x000000707170723e */ /* 0x000fe200000000ff */
[----:B------:R-:W-:Y:S01]  /*26a0*/  STSM.16.M88.4 [R0], R48 ;  /* 0x0000003000007844 */ /* 0x000fe20000000200 */
[----:B------:R-:W-:Y:S02]  /*26b0*/  F2FP.F16.F32.PACK_AB R82, R85, R84 ;  /* 0x000000545552723e */ /* 0x000fe400000000ff */
[----:B------:R-:W-:Y:S02]  /*26c0*/  F2FP.F16.F32.PACK_AB R83, R87, R86 ;  /* 0x000000565753723e */ /* 0x000fe400000000ff */
[----:B------:R-:W-:Y:S02]  /*26d0*/  F2FP.F16.F32.PACK_AB R113, R115, R114 ;  /* 0x000000727371723e */ /* 0x000fe400000000ff */
[----:B------:R-:W-:Y:S01]  /*26e0*/  F2FP.F16.F32.PACK_AB R144, R145, R144 ;  /* 0x000000909190723e */ /* 0x000fe200000000ff */
[----:B------:R-:W-:Y:S01]  /*26f0*/  STSM.16.M88.4 [R0+0x4000], R80 ;  /* 0x0040005000007844 */ /* 0x000fe20000000200 */
[----:B------:R-:W-:-:S02]  /*2700*/  F2FP.F16.F32.PACK_AB R114, R117, R116 ;  /* 0x000000747572723e */ /* 0x000fc400000000ff */
[----:B------:R-:W-:Y:S02]  /*2710*/  F2FP.F16.F32.PACK_AB R115, R119, R118 ;  /* 0x000000767773723e */ /* 0x000fe400000000ff */
[----:B------:R-:W-:Y:S02]  /*2720*/  F2FP.F16.F32.PACK_AB R145, R147, R146 ;  /* 0x000000929391723e */ /* 0x000fe400000000ff */
[----:B------:R-:W-:Y:S01]  /*2730*/  F2FP.F16.F32.PACK_AB R146, R149, R148 ;  /* 0x000000949592723e */ /* 0x000fe200000000ff */
[----:B------:R-:W-:Y:S01]  /*2740*/  STSM.16.M88.4 [R0+0x8000], R112 ;  /* 0x0080007000007844 */ /* 0x000fe20000000200 */
[----:B------:R-:W-:Y:S02]  /*2750*/  F2FP.F16.F32.PACK_AB R147, R151, R150 ;  /* 0x000000969793723e */ /* 0x000fe400000000ff */
[----:B------:R-:W-:-:S03]  /*2760*/  ISETP.LT.U32.AND P0, PT, R6, 0x80, P0 ;  /* 0x000000800600780c */ /* 0x000fc60000701070 */
[----:B------:R-:W-:Y:S01]  /*2770*/  STSM.16.M88.4 [R0+0xc000], R144 ;  /* 0x00c0009000007844 */ /* 0x000fe20000000200 */
[----:B------:R1:W-:Y:S06]  /*2780*/  MEMBAR.ALL.CTA ;  /* 0x0000000000007992 */ /* 0x0003ec0000008000 */
[----:B-1----:R-:W1:Y:S03]  /*2790*/  FENCE.VIEW.ASYNC.S ;  /* 0x00000000000073c6 */ /* 0x002e660000000000 */
[----:B-1----:R-:W-:Y:S01]  /*27a0*/  VOTEU.ANY UP0, P0 ;  /* 0x00000000003f7886 */ /* 0x002fe20000000100 */
[----:B------:R-:W-:-:S04]  /*27b0*/  VOTEU.ANY UP1, P0 ;  /* 0x00000000003f7886 */ /* 0x000fc80000020100 */
[----:B---3--:R-:W-:Y:S01]  /*27c0*/  @UP0 UMOV UR4, UR24 ;  /* 0x0000001800040c82 */ /* 0x008fe20008000000 */
[----:B------:R-:W-:Y:S01]  /*27d0*/  @UP0 UMOV UR5, UR25 ;  /* 0x0000001900050c82 */ /* 0x000fe20008000000 */
[----:B------:R-:W-:Y:S06]  /*27e0*/  BAR.SYNC.DEFER_BLOCKING 0x0 ;  /* 0x0000000000007b1d */ /* 0x000fec0000010000 */
[----:B------:R1:W-:Y:S01]  /*27f0*/  @UP1 UTMASTG.2D [UR8], [UR4] ;  /* 0x00000008040013b5 */ /* 0x0003e20008008000 */
[----:B------:R0:W-:Y:S01]  /*2800*/  UTMACMDFLUSH ;  /* 0x00000000000079b7 */ /* 0x0001e20000000000 */
[----:B------:R-:W-:-:S04]  /*2810*/  DEPBAR.LE SB0, 0x0 ;  /* 0x000080000000791a */ /* 0x000fc80000000000 */
[----:B------:R-:W-:Y:S06]  /*2820*/  BAR.SYNC.DEFER_BLOCKING 0x0 ;  /* 0x0000000000007b1d */ /* 0x000fec0000010000 */
[----:B-1----:R-:W-:Y:S05]  /*2830*/  EXIT ;  /* 0x000000000000794d */ /* 0x002fea0003800000 */
.L_x_48:
[----:B------:R-:W1:Y:S02]  /*2840*/  SYNCS.PHASECHK.TRANS64.TRYWAIT P0, [UR30+0x24000], R2 ;  /* 0x02400002ff0075a7 */ /* 0x000e64000800015e */
[----:B-1----:R-:W-:Y:S05]  /*2850*/  @!P0 BRA `(.L_x_48) ;  /* 0xfffffffc00f88947 */ /* 0x002fea000383ffff */
[----:B------:R-:W-:Y:S05]  /*2860*/  BRA `(.L_x_50) ;  /* 0xfffffff400ac7947 */ /* 0x000fea000383ffff */
.L_x_51:
[----:B------:R-:W-:-:S00]  /*2870*/  BRA `(.L_x_51) ;  /* 0xfffffffc00fc7947 */ /* 0x000fc0000383ffff */
[----:B------:R-:W-:-:S00]  /*2880*/  NOP ;  /* 0x0000000000007918 */ /* 0x000fc00000000000 */
[----:B------:R-:W-:-:S00]  /*2890*/  NOP ;  /* 0x0000000000007918 */ /* 0x000fc00000000000 */
[----:B------:R-:W-:-:S00]  /*28a0*/  NOP ;  /* 0x0000000000007918 */ /* 0x000fc00000000000 */
[----:B------:R-:W-:-:S00]  /*28b0*/  NOP ;  /* 0x0000000000007918 */ /* 0x000fc00000000000 */
[----:B------:R-:W-:-:S00]  /*28c0*/  NOP ;  /* 0x0000000000007918 */ /* 0x000fc00000000000 */
[----:B------:R-:W-:-:S00]  /*28d0*/  NOP ;  /* 0x0000000000007918 */ /* 0x000fc00000000000 */
[----:B------:R-:W-:-:S00]  /*28e0*/  NOP ;  /* 0x0000000000007918 */ /* 0x000fc00000000000 */
[----:B------:R-:W-:-:S00]  /*28f0*/  NOP ;  /* 0x0000000000007918 */ /* 0x000fc00000000000 */
.L_x_52:


//--------------------- .nv.shared.gluon_wgmma    --------------------------
	.section	.nv.shared.gluon_wgmma,"aw",@nobits
	.sectionflags	@""
	.align	16
	.zero		1024


//--------------------- .nv.shared.reserved.0     --------------------------
	.section	.nv.shared.reserved.0,"aw",@nobits
	.weak		__nv_reservedSMEM_offset_0_alias
	.size		__nv_reservedSMEM_offset_0_alias, 0, 0
	.other		__nv_reservedSMEM_offset_0_alias,@"STO_CUDA_RESERVED_SHARED STV_DEFAULT"
__nv_reservedSMEM_offset_0_alias:
	.zero		0


//--------------------- .nv.constant0.gluon_wgmma --------------------------
	.section	.nv.constant0.gluon_wgmma,"a",@progbits
	.sectionflags	@""
	.align	4
.nv.constant0.gluon_wgmma:
	.zero		608


//--------------------- SYMBOLS --------------------------

	.type		.nv.reservedSmem.offset0,@object
	.size		.nv.reservedSmem.offset0,0x4
